//
// Generated by NVIDIA NVVM Compiler
//
// Compiler Build ID: CL-36424714
// Cuda compilation tools, release 13.0, V13.0.88
// Based on NVVM 20.0.0
//

.version 9.0
.target sm_100
.address_size 64

	// .globl	_Z11matrixMultiPiS_S_i
// _ZZ14MatrixMulTiledPiS_S_iE3Mds has been demoted
// _ZZ14MatrixMulTiledPiS_S_iE3Nds has been demoted
// _ZZ17MatrixMulTiledModPiS_S_iE3Mds has been demoted
// _ZZ17MatrixMulTiledModPiS_S_iE3Nds has been demoted
// _ZZ17MatrixMulTiledModPiS_S_iE4Nds2 has been demoted

.visible .entry _Z11matrixMultiPiS_S_i(
	.param .u64 .ptr .align 1 _Z11matrixMultiPiS_S_i_param_0,
	.param .u64 .ptr .align 1 _Z11matrixMultiPiS_S_i_param_1,
	.param .u64 .ptr .align 1 _Z11matrixMultiPiS_S_i_param_2,
	.param .u32 _Z11matrixMultiPiS_S_i_param_3
)
{
	.reg .pred 	%p<10>;
	.reg .b32 	%r<105>;
	.reg .b64 	%rd<67>;

	ld.param.u64 	%rd14, [_Z11matrixMultiPiS_S_i_param_1];
	ld.param.u64 	%rd15, [_Z11matrixMultiPiS_S_i_param_2];
	ld.param.u32 	%r30, [_Z11matrixMultiPiS_S_i_param_3];
	cvta.to.global.u64 	%rd1, %rd15;
	cvta.to.global.u64 	%rd2, %rd14;
	mov.u32 	%r31, %ctaid.y;
	mov.u32 	%r32, %ntid.y;
	mov.u32 	%r33, %tid.y;
	mad.lo.s32 	%r1, %r31, %r32, %r33;
	mov.u32 	%r34, %ctaid.x;
	mov.u32 	%r35, %ntid.x;
	mov.u32 	%r36, %tid.x;
	mad.lo.s32 	%r2, %r34, %r35, %r36;
	max.s32 	%r37, %r1, %r2;
	setp.ge.s32 	%p1, %r37, %r30;
	@%p1 bra 	$L__BB0_13;
	mul.lo.s32 	%r3, %r30, %r1;
	and.b32  	%r4, %r30, 7;
	setp.lt.u32 	%p2, %r30, 8;
	mov.b32 	%r99, 0;
	mov.u32 	%r104, %r99;
	@%p2 bra 	$L__BB0_4;
	and.b32  	%r99, %r30, 2147483640;
	neg.s32 	%r93, %r99;
	mul.wide.s32 	%rd16, %r30, 4;
	add.s64 	%rd3, %rd1, %rd16;
	shl.b32 	%r7, %r30, 3;
	mul.wide.s32 	%rd17, %r30, 8;
	add.s64 	%rd4, %rd1, %rd17;
	mul.wide.s32 	%rd18, %r30, 12;
	add.s64 	%rd5, %rd1, %rd18;
	mul.wide.s32 	%rd19, %r30, 16;
	add.s64 	%rd6, %rd1, %rd19;
	mul.wide.s32 	%rd20, %r30, 20;
	add.s64 	%rd7, %rd1, %rd20;
	mul.wide.s32 	%rd21, %r30, 24;
	add.s64 	%rd8, %rd1, %rd21;
	mul.wide.s32 	%rd22, %r30, 28;
	add.s64 	%rd9, %rd1, %rd22;
	mul.wide.u32 	%rd23, %r3, 4;
	add.s64 	%rd24, %rd23, %rd2;
	add.s64 	%rd66, %rd24, 16;
	mov.b32 	%r104, 0;
	mov.u32 	%r92, %r2;
$L__BB0_3:
	.pragma "nounroll";
	mul.wide.s32 	%rd25, %r92, 4;
	add.s64 	%rd26, %rd3, %rd25;
	add.s64 	%rd27, %rd4, %rd25;
	add.s64 	%rd28, %rd5, %rd25;
	add.s64 	%rd29, %rd6, %rd25;
	add.s64 	%rd30, %rd7, %rd25;
	add.s64 	%rd31, %rd8, %rd25;
	add.s64 	%rd32, %rd9, %rd25;
	add.s64 	%rd33, %rd1, %rd25;
	ld.global.u32 	%r41, [%rd66+-16];
	ld.global.u32 	%r42, [%rd33];
	mad.lo.s32 	%r43, %r42, %r41, %r104;
	ld.global.u32 	%r44, [%rd66+-12];
	ld.global.u32 	%r45, [%rd26];
	mad.lo.s32 	%r46, %r45, %r44, %r43;
	ld.global.u32 	%r47, [%rd66+-8];
	ld.global.u32 	%r48, [%rd27];
	mad.lo.s32 	%r49, %r48, %r47, %r46;
	ld.global.u32 	%r50, [%rd66+-4];
	ld.global.u32 	%r51, [%rd28];
	mad.lo.s32 	%r52, %r51, %r50, %r49;
	ld.global.u32 	%r53, [%rd66];
	ld.global.u32 	%r54, [%rd29];
	mad.lo.s32 	%r55, %r54, %r53, %r52;
	ld.global.u32 	%r56, [%rd66+4];
	ld.global.u32 	%r57, [%rd30];
	mad.lo.s32 	%r58, %r57, %r56, %r55;
	ld.global.u32 	%r59, [%rd66+8];
	ld.global.u32 	%r60, [%rd31];
	mad.lo.s32 	%r61, %r60, %r59, %r58;
	ld.global.u32 	%r62, [%rd66+12];
	ld.global.u32 	%r63, [%rd32];
	mad.lo.s32 	%r104, %r63, %r62, %r61;
	add.s32 	%r93, %r93, 8;
	add.s32 	%r92, %r92, %r7;
	add.s64 	%rd66, %rd66, 32;
	setp.ne.s32 	%p3, %r93, 0;
	@%p3 bra 	$L__BB0_3;
$L__BB0_4:
	setp.eq.s32 	%p4, %r4, 0;
	@%p4 bra 	$L__BB0_12;
	and.b32  	%r17, %r30, 3;
	setp.lt.u32 	%p5, %r4, 4;
	@%p5 bra 	$L__BB0_7;
	add.s32 	%r65, %r99, %r3;
	mul.wide.u32 	%rd34, %r65, 4;
	add.s64 	%rd35, %rd2, %rd34;
	ld.global.u32 	%r66, [%rd35];
	mad.lo.s32 	%r67, %r99, %r30, %r2;
	mul.wide.s32 	%rd36, %r67, 4;
	add.s64 	%rd37, %rd1, %rd36;
	ld.global.u32 	%r68, [%rd37];
	mad.lo.s32 	%r69, %r68, %r66, %r104;
	cvt.u64.u32 	%rd38, %r3;
	cvt.u64.u32 	%rd39, %r99;
	add.s64 	%rd40, %rd39, %rd38;
	shl.b64 	%rd41, %rd40, 2;
	add.s64 	%rd42, %rd2, %rd41;
	ld.global.u32 	%r70, [%rd42+4];
	mul.wide.s32 	%rd43, %r30, 4;
	add.s64 	%rd44, %rd37, %rd43;
	ld.global.u32 	%r71, [%rd44];
	mad.lo.s32 	%r72, %r71, %r70, %r69;
	ld.global.u32 	%r73, [%rd42+8];
	add.s64 	%rd45, %rd44, %rd43;
	ld.global.u32 	%r74, [%rd45];
	mad.lo.s32 	%r75, %r74, %r73, %r72;
	ld.global.u32 	%r76, [%rd42+12];
	add.s64 	%rd46, %rd45, %rd43;
	ld.global.u32 	%r77, [%rd46];
	mad.lo.s32 	%r104, %r77, %r76, %r75;
	add.s32 	%r99, %r99, 4;
$L__BB0_7:
	setp.eq.s32 	%p6, %r17, 0;
	@%p6 bra 	$L__BB0_12;
	setp.eq.s32 	%p7, %r17, 1;
	@%p7 bra 	$L__BB0_10;
	add.s32 	%r79, %r99, %r3;
	mul.wide.u32 	%rd47, %r79, 4;
	add.s64 	%rd48, %rd2, %rd47;
	ld.global.u32 	%r80, [%rd48];
	mad.lo.s32 	%r81, %r99, %r30, %r2;
	mul.wide.s32 	%rd49, %r81, 4;
	add.s64 	%rd50, %rd1, %rd49;
	ld.global.u32 	%r82, [%rd50];
	mad.lo.s32 	%r83, %r82, %r80, %r104;
	cvt.u64.u32 	%rd51, %r3;
	cvt.u64.u32 	%rd52, %r99;
	add.s64 	%rd53, %rd52, %rd51;
	shl.b64 	%rd54, %rd53, 2;
	add.s64 	%rd55, %rd2, %rd54;
	ld.global.u32 	%r84, [%rd55+4];
	mul.wide.s32 	%rd56, %r30, 4;
	add.s64 	%rd57, %rd50, %rd56;
	ld.global.u32 	%r85, [%rd57];
	mad.lo.s32 	%r104, %r85, %r84, %r83;
	add.s32 	%r99, %r99, 2;
$L__BB0_10:
	and.b32  	%r86, %r30, 1;
	setp.eq.b32 	%p8, %r86, 1;
	not.pred 	%p9, %p8;
	@%p9 bra 	$L__BB0_12;
	add.s32 	%r87, %r99, %r3;
	mul.wide.u32 	%rd58, %r87, 4;
	add.s64 	%rd59, %rd2, %rd58;
	ld.global.u32 	%r88, [%rd59];
	mad.lo.s32 	%r89, %r99, %r30, %r2;
	mul.wide.s32 	%rd60, %r89, 4;
	add.s64 	%rd61, %rd1, %rd60;
	ld.global.u32 	%r90, [%rd61];
	mad.lo.s32 	%r104, %r90, %r88, %r104;
$L__BB0_12:
	ld.param.u64 	%rd65, [_Z11matrixMultiPiS_S_i_param_0];
	add.s32 	%r91, %r3, %r2;
	cvta.to.global.u64 	%rd62, %rd65;
	mul.wide.s32 	%rd63, %r91, 4;
	add.s64 	%rd64, %rd62, %rd63;
	st.global.u32 	[%rd64], %r104;
$L__BB0_13:
	ret;

}
	// .globl	_Z14MatrixMulTiledPiS_S_i
.visible .entry _Z14MatrixMulTiledPiS_S_i(
	.param .u64 .ptr .align 1 _Z14MatrixMulTiledPiS_S_i_param_0,
	.param .u64 .ptr .align 1 _Z14MatrixMulTiledPiS_S_i_param_1,
	.param .u64 .ptr .align 1 _Z14MatrixMulTiledPiS_S_i_param_2,
	.param .u32 _Z14MatrixMulTiledPiS_S_i_param_3
)
{
	.reg .pred 	%p<9>;
	.reg .b32 	%r<147>;
	.reg .b64 	%rd<13>;
	// demoted variable
	.shared .align 4 .b8 _ZZ14MatrixMulTiledPiS_S_iE3Mds[4096];
	// demoted variable
	.shared .align 4 .b8 _ZZ14MatrixMulTiledPiS_S_iE3Nds[4096];
	ld.param.u64 	%rd3, [_Z14MatrixMulTiledPiS_S_i_param_0];
	ld.param.u64 	%rd4, [_Z14MatrixMulTiledPiS_S_i_param_1];
	ld.param.u64 	%rd5, [_Z14MatrixMulTiledPiS_S_i_param_2];
	ld.param.u32 	%r27, [_Z14MatrixMulTiledPiS_S_i_param_3];
	mov.u32 	%r29, %ctaid.x;
	mov.u32 	%r30, %ctaid.y;
	mov.u32 	%r140, %tid.x;
	mov.u32 	%r142, %tid.y;
	shl.b32 	%r31, %r30, 5;
	add.s32 	%r3, %r31, %r142;
	shl.b32 	%r4, %r29, 5;
	add.s32 	%r5, %r4, %r140;
	setp.lt.s32 	%p1, %r27, 32;
	mov.b32 	%r146, 0;
	@%p1 bra 	$L__BB1_7;
	shl.b32 	%r33, %r142, 7;
	mov.u32 	%r34, _ZZ14MatrixMulTiledPiS_S_iE3Mds;
	add.s32 	%r6, %r34, %r33;
	shl.b32 	%r35, %r140, 2;
	add.s32 	%r7, %r6, %r35;
	mov.u32 	%r36, _ZZ14MatrixMulTiledPiS_S_iE3Nds;
	add.s32 	%r9, %r36, %r35;
	add.s32 	%r8, %r9, %r33;
	shr.s32 	%r37, %r27, 31;
	shr.u32 	%r38, %r37, 27;
	add.s32 	%r39, %r27, %r38;
	shr.s32 	%r40, %r39, 5;
	neg.s32 	%r144, %r40;
	mad.lo.s32 	%r41, %r142, %r27, %r140;
	add.s32 	%r143, %r41, %r4;
	shl.b32 	%r12, %r27, 5;
	mad.lo.s32 	%r141, %r27, %r3, %r140;
	cvta.to.global.u64 	%rd1, %rd4;
	cvta.to.global.u64 	%rd2, %rd5;
	mov.b32 	%r146, 0;
$L__BB1_2:
	setp.ge.u32 	%p2, %r3, %r27;
	setp.ge.s32 	%p3, %r140, %r27;
	or.pred  	%p4, %p2, %p3;
	@%p4 bra 	$L__BB1_4;
	mul.wide.s32 	%rd6, %r141, 4;
	add.s64 	%rd7, %rd1, %rd6;
	ld.global.u32 	%r42, [%rd7];
	st.shared.u32 	[%r7], %r42;
$L__BB1_4:
	setp.ge.u32 	%p5, %r5, %r27;
	setp.ge.s32 	%p6, %r142, %r27;
	or.pred  	%p7, %p6, %p5;
	@%p7 bra 	$L__BB1_6;
	mul.wide.u32 	%rd8, %r143, 4;
	add.s64 	%rd9, %rd2, %rd8;
	ld.global.u32 	%r43, [%rd9];
	st.shared.u32 	[%r8], %r43;
$L__BB1_6:
	bar.sync 	0;
	ld.shared.u32 	%r44, [%r6];
	ld.shared.u32 	%r45, [%r9];
	mad.lo.s32 	%r46, %r45, %r44, %r146;
	ld.shared.u32 	%r47, [%r6+4];
	ld.shared.u32 	%r48, [%r9+128];
	mad.lo.s32 	%r49, %r48, %r47, %r46;
	ld.shared.u32 	%r50, [%r6+8];
	ld.shared.u32 	%r51, [%r9+256];
	mad.lo.s32 	%r52, %r51, %r50, %r49;
	ld.shared.u32 	%r53, [%r6+12];
	ld.shared.u32 	%r54, [%r9+384];
	mad.lo.s32 	%r55, %r54, %r53, %r52;
	ld.shared.u32 	%r56, [%r6+16];
	ld.shared.u32 	%r57, [%r9+512];
	mad.lo.s32 	%r58, %r57, %r56, %r55;
	ld.shared.u32 	%r59, [%r6+20];
	ld.shared.u32 	%r60, [%r9+640];
	mad.lo.s32 	%r61, %r60, %r59, %r58;
	ld.shared.u32 	%r62, [%r6+24];
	ld.shared.u32 	%r63, [%r9+768];
	mad.lo.s32 	%r64, %r63, %r62, %r61;
	ld.shared.u32 	%r65, [%r6+28];
	ld.shared.u32 	%r66, [%r9+896];
	mad.lo.s32 	%r67, %r66, %r65, %r64;
	ld.shared.u32 	%r68, [%r6+32];
	ld.shared.u32 	%r69, [%r9+1024];
	mad.lo.s32 	%r70, %r69, %r68, %r67;
	ld.shared.u32 	%r71, [%r6+36];
	ld.shared.u32 	%r72, [%r9+1152];
	mad.lo.s32 	%r73, %r72, %r71, %r70;
	ld.shared.u32 	%r74, [%r6+40];
	ld.shared.u32 	%r75, [%r9+1280];
	mad.lo.s32 	%r76, %r75, %r74, %r73;
	ld.shared.u32 	%r77, [%r6+44];
	ld.shared.u32 	%r78, [%r9+1408];
	mad.lo.s32 	%r79, %r78, %r77, %r76;
	ld.shared.u32 	%r80, [%r6+48];
	ld.shared.u32 	%r81, [%r9+1536];
	mad.lo.s32 	%r82, %r81, %r80, %r79;
	ld.shared.u32 	%r83, [%r6+52];
	ld.shared.u32 	%r84, [%r9+1664];
	mad.lo.s32 	%r85, %r84, %r83, %r82;
	ld.shared.u32 	%r86, [%r6+56];
	ld.shared.u32 	%r87, [%r9+1792];
	mad.lo.s32 	%r88, %r87, %r86, %r85;
	ld.shared.u32 	%r89, [%r6+60];
	ld.shared.u32 	%r90, [%r9+1920];
	mad.lo.s32 	%r91, %r90, %r89, %r88;
	ld.shared.u32 	%r92, [%r6+64];
	ld.shared.u32 	%r93, [%r9+2048];
	mad.lo.s32 	%r94, %r93, %r92, %r91;
	ld.shared.u32 	%r95, [%r6+68];
	ld.shared.u32 	%r96, [%r9+2176];
	mad.lo.s32 	%r97, %r96, %r95, %r94;
	ld.shared.u32 	%r98, [%r6+72];
	ld.shared.u32 	%r99, [%r9+2304];
	mad.lo.s32 	%r100, %r99, %r98, %r97;
	ld.shared.u32 	%r101, [%r6+76];
	ld.shared.u32 	%r102, [%r9+2432];
	mad.lo.s32 	%r103, %r102, %r101, %r100;
	ld.shared.u32 	%r104, [%r6+80];
	ld.shared.u32 	%r105, [%r9+2560];
	mad.lo.s32 	%r106, %r105, %r104, %r103;
	ld.shared.u32 	%r107, [%r6+84];
	ld.shared.u32 	%r108, [%r9+2688];
	mad.lo.s32 	%r109, %r108, %r107, %r106;
	ld.shared.u32 	%r110, [%r6+88];
	ld.shared.u32 	%r111, [%r9+2816];
	mad.lo.s32 	%r112, %r111, %r110, %r109;
	ld.shared.u32 	%r113, [%r6+92];
	ld.shared.u32 	%r114, [%r9+2944];
	mad.lo.s32 	%r115, %r114, %r113, %r112;
	ld.shared.u32 	%r116, [%r6+96];
	ld.shared.u32 	%r117, [%r9+3072];
	mad.lo.s32 	%r118, %r117, %r116, %r115;
	ld.shared.u32 	%r119, [%r6+100];
	ld.shared.u32 	%r120, [%r9+3200];
	mad.lo.s32 	%r121, %r120, %r119, %r118;
	ld.shared.u32 	%r122, [%r6+104];
	ld.shared.u32 	%r123, [%r9+3328];
	mad.lo.s32 	%r124, %r123, %r122, %r121;
	ld.shared.u32 	%r125, [%r6+108];
	ld.shared.u32 	%r126, [%r9+3456];
	mad.lo.s32 	%r127, %r126, %r125, %r124;
	ld.shared.u32 	%r128, [%r6+112];
	ld.shared.u32 	%r129, [%r9+3584];
	mad.lo.s32 	%r130, %r129, %r128, %r127;
	ld.shared.u32 	%r131, [%r6+116];
	ld.shared.u32 	%r132, [%r9+3712];
	mad.lo.s32 	%r133, %r132, %r131, %r130;
	ld.shared.u32 	%r134, [%r6+120];
	ld.shared.u32 	%r135, [%r9+3840];
	mad.lo.s32 	%r136, %r135, %r134, %r133;
	ld.shared.u32 	%r137, [%r6+124];
	ld.shared.u32 	%r138, [%r9+3968];
	mad.lo.s32 	%r146, %r138, %r137, %r136;
	bar.sync 	0;
	add.s32 	%r144, %r144, 1;
	setp.ne.s32 	%p8, %r144, 0;
	add.s32 	%r143, %r143, %r12;
	add.s32 	%r142, %r142, 32;
	add.s32 	%r141, %r141, 32;
	add.s32 	%r140, %r140, 32;
	@%p8 bra 	$L__BB1_2;
$L__BB1_7:
	cvta.to.global.u64 	%rd10, %rd3;
	mad.lo.s32 	%r139, %r27, %r3, %r5;
	mul.wide.s32 	%rd11, %r139, 4;
	add.s64 	%rd12, %rd10, %rd11;
	st.global.u32 	[%rd12], %r146;
	ret;

}
	// .globl	_Z17MatrixMulTiledModPiS_S_i
.visible .entry _Z17MatrixMulTiledModPiS_S_i(
	.param .u64 .ptr .align 1 _Z17MatrixMulTiledModPiS_S_i_param_0,
	.param .u64 .ptr .align 1 _Z17MatrixMulTiledModPiS_S_i_param_1,
	.param .u64 .ptr .align 1 _Z17MatrixMulTiledModPiS_S_i_param_2,
	.param .u32 _Z17MatrixMulTiledModPiS_S_i_param_3
)
{
	.reg .pred 	%p<7>;
	.reg .b32 	%r<227>;
	.reg .b64 	%rd<15>;
	// demoted variable
	.shared .align 4 .b8 _ZZ17MatrixMulTiledModPiS_S_iE3Mds[4096];
	// demoted variable
	.shared .align 4 .b8 _ZZ17MatrixMulTiledModPiS_S_iE3Nds[4096];
	// demoted variable
	.shared .align 4 .b8 _ZZ17MatrixMulTiledModPiS_S_iE4Nds2[4096];
	ld.param.u64 	%rd4, [_Z17MatrixMulTiledModPiS_S_i_param_0];
	ld.param.u64 	%rd5, [_Z17MatrixMulTiledModPiS_S_i_param_1];
	ld.param.u64 	%rd6, [_Z17MatrixMulTiledModPiS_S_i_param_2];
	ld.param.u32 	%r35, [_Z17MatrixMulTiledModPiS_S_i_param_3];
	cvta.to.global.u64 	%rd1, %rd6;
	mov.u32 	%r36, %ctaid.x;
	mov.u32 	%r37, %ctaid.y;
	mov.u32 	%r218, %tid.x;
	mov.u32 	%r220, %tid.y;
	shl.b32 	%r38, %r37, 5;
	add.s32 	%r3, %r38, %r220;
	shl.b32 	%r4, %r36, 6;
	add.s32 	%r39, %r4, %r218;
	shl.b32 	%r40, %r220, 7;
	mov.u32 	%r41, _ZZ17MatrixMulTiledModPiS_S_iE3Mds;
	add.s32 	%r6, %r41, %r40;
	shl.b32 	%r42, %r218, 2;
	add.s32 	%r7, %r6, %r42;
	mov.b32 	%r43, 0;
	st.shared.u32 	[%r7], %r43;
	mov.u32 	%r44, _ZZ17MatrixMulTiledModPiS_S_iE3Nds;
	add.s32 	%r45, %r44, %r40;
	add.s32 	%r8, %r45, %r42;
	st.shared.u32 	[%r8], %r43;
	mov.u32 	%r46, _ZZ17MatrixMulTiledModPiS_S_iE4Nds2;
	add.s32 	%r47, %r46, %r40;
	add.s32 	%r9, %r47, %r42;
	st.shared.u32 	[%r9], %r43;
	bar.sync 	0;
	max.s32 	%r48, %r3, %r39;
	setp.ge.s32 	%p1, %r48, %r35;
	@%p1 bra 	$L__BB2_11;
	setp.lt.u32 	%p2, %r35, 32;
	mov.b32 	%r225, 0;
	mov.u32 	%r226, %r225;
	@%p2 bra 	$L__BB2_10;
	mul.lo.s32 	%r10, %r35, %r35;
	add.s32 	%r11, %r44, %r42;
	add.s32 	%r12, %r46, %r42;
	shr.u32 	%r54, %r35, 5;
	neg.s32 	%r222, %r54;
	mad.lo.s32 	%r55, %r220, %r35, %r218;
	add.s32 	%r221, %r55, %r4;
	shl.b32 	%r15, %r35, 5;
	mad.lo.s32 	%r219, %r35, %r3, %r218;
	cvta.to.global.u64 	%rd2, %rd5;
	mov.b32 	%r226, 0;
	mov.u32 	%r225, %r226;
$L__BB2_3:
	mul.wide.s32 	%rd7, %r219, 4;
	add.s64 	%rd3, %rd2, %rd7;
	setp.ge.s32 	%p3, %r218, %r35;
	@%p3 bra 	$L__BB2_5;
	ld.global.u32 	%r56, [%rd3];
	st.shared.u32 	[%r7], %r56;
$L__BB2_5:
	setp.ge.s32 	%p4, %r220, %r35;
	@%p4 bra 	$L__BB2_7;
	mul.wide.u32 	%rd8, %r221, 4;
	add.s64 	%rd9, %rd1, %rd8;
	ld.global.u32 	%r57, [%rd9];
	st.shared.u32 	[%r8], %r57;
$L__BB2_7:
	add.s32 	%r24, %r221, 32;
	setp.ge.s32 	%p5, %r24, %r10;
	@%p5 bra 	$L__BB2_9;
	mul.wide.s32 	%rd10, %r24, 4;
	add.s64 	%rd11, %rd1, %rd10;
	ld.global.u32 	%r58, [%rd11];
	st.shared.u32 	[%r9], %r58;
$L__BB2_9:
	bar.sync 	0;
	ld.shared.u32 	%r59, [%r6];
	ld.shared.u32 	%r60, [%r11];
	mad.lo.s32 	%r61, %r60, %r59, %r225;
	ld.shared.u32 	%r62, [%r12];
	mad.lo.s32 	%r63, %r62, %r59, %r226;
	ld.shared.u32 	%r64, [%r6+4];
	ld.shared.u32 	%r65, [%r11+128];
	mad.lo.s32 	%r66, %r65, %r64, %r61;
	ld.shared.u32 	%r67, [%r12+128];
	mad.lo.s32 	%r68, %r67, %r64, %r63;
	ld.shared.u32 	%r69, [%r6+8];
	ld.shared.u32 	%r70, [%r11+256];
	mad.lo.s32 	%r71, %r70, %r69, %r66;
	ld.shared.u32 	%r72, [%r12+256];
	mad.lo.s32 	%r73, %r72, %r69, %r68;
	ld.shared.u32 	%r74, [%r6+12];
	ld.shared.u32 	%r75, [%r11+384];
	mad.lo.s32 	%r76, %r75, %r74, %r71;
	ld.shared.u32 	%r77, [%r12+384];
	mad.lo.s32 	%r78, %r77, %r74, %r73;
	ld.shared.u32 	%r79, [%r6+16];
	ld.shared.u32 	%r80, [%r11+512];
	mad.lo.s32 	%r81, %r80, %r79, %r76;
	ld.shared.u32 	%r82, [%r12+512];
	mad.lo.s32 	%r83, %r82, %r79, %r78;
	ld.shared.u32 	%r84, [%r6+20];
	ld.shared.u32 	%r85, [%r11+640];
	mad.lo.s32 	%r86, %r85, %r84, %r81;
	ld.shared.u32 	%r87, [%r12+640];
	mad.lo.s32 	%r88, %r87, %r84, %r83;
	ld.shared.u32 	%r89, [%r6+24];
	ld.shared.u32 	%r90, [%r11+768];
	mad.lo.s32 	%r91, %r90, %r89, %r86;
	ld.shared.u32 	%r92, [%r12+768];
	mad.lo.s32 	%r93, %r92, %r89, %r88;
	ld.shared.u32 	%r94, [%r6+28];
	ld.shared.u32 	%r95, [%r11+896];
	mad.lo.s32 	%r96, %r95, %r94, %r91;
	ld.shared.u32 	%r97, [%r12+896];
	mad.lo.s32 	%r98, %r97, %r94, %r93;
	ld.shared.u32 	%r99, [%r6+32];
	ld.shared.u32 	%r100, [%r11+1024];
	mad.lo.s32 	%r101, %r100, %r99, %r96;
	ld.shared.u32 	%r102, [%r12+1024];
	mad.lo.s32 	%r103, %r102, %r99, %r98;
	ld.shared.u32 	%r104, [%r6+36];
	ld.shared.u32 	%r105, [%r11+1152];
	mad.lo.s32 	%r106, %r105, %r104, %r101;
	ld.shared.u32 	%r107, [%r12+1152];
	mad.lo.s32 	%r108, %r107, %r104, %r103;
	ld.shared.u32 	%r109, [%r6+40];
	ld.shared.u32 	%r110, [%r11+1280];
	mad.lo.s32 	%r111, %r110, %r109, %r106;
	ld.shared.u32 	%r112, [%r12+1280];
	mad.lo.s32 	%r113, %r112, %r109, %r108;
	ld.shared.u32 	%r114, [%r6+44];
	ld.shared.u32 	%r115, [%r11+1408];
	mad.lo.s32 	%r116, %r115, %r114, %r111;
	ld.shared.u32 	%r117, [%r12+1408];
	mad.lo.s32 	%r118, %r117, %r114, %r113;
	ld.shared.u32 	%r119, [%r6+48];
	ld.shared.u32 	%r120, [%r11+1536];
	mad.lo.s32 	%r121, %r120, %r119, %r116;
	ld.shared.u32 	%r122, [%r12+1536];
	mad.lo.s32 	%r123, %r122, %r119, %r118;
	ld.shared.u32 	%r124, [%r6+52];
	ld.shared.u32 	%r125, [%r11+1664];
	mad.lo.s32 	%r126, %r125, %r124, %r121;
	ld.shared.u32 	%r127, [%r12+1664];
	mad.lo.s32 	%r128, %r127, %r124, %r123;
	ld.shared.u32 	%r129, [%r6+56];
	ld.shared.u32 	%r130, [%r11+1792];
	mad.lo.s32 	%r131, %r130, %r129, %r126;
	ld.shared.u32 	%r132, [%r12+1792];
	mad.lo.s32 	%r133, %r132, %r129, %r128;
	ld.shared.u32 	%r134, [%r6+60];
	ld.shared.u32 	%r135, [%r11+1920];
	mad.lo.s32 	%r136, %r135, %r134, %r131;
	ld.shared.u32 	%r137, [%r12+1920];
	mad.lo.s32 	%r138, %r137, %r134, %r133;
	ld.shared.u32 	%r139, [%r6+64];
	ld.shared.u32 	%r140, [%r11+2048];
	mad.lo.s32 	%r141, %r140, %r139, %r136;
	ld.shared.u32 	%r142, [%r12+2048];
	mad.lo.s32 	%r143, %r142, %r139, %r138;
	ld.shared.u32 	%r144, [%r6+68];
	ld.shared.u32 	%r145, [%r11+2176];
	mad.lo.s32 	%r146, %r145, %r144, %r141;
	ld.shared.u32 	%r147, [%r12+2176];
	mad.lo.s32 	%r148, %r147, %r144, %r143;
	ld.shared.u32 	%r149, [%r6+72];
	ld.shared.u32 	%r150, [%r11+2304];
	mad.lo.s32 	%r151, %r150, %r149, %r146;
	ld.shared.u32 	%r152, [%r12+2304];
	mad.lo.s32 	%r153, %r152, %r149, %r148;
	ld.shared.u32 	%r154, [%r6+76];
	ld.shared.u32 	%r155, [%r11+2432];
	mad.lo.s32 	%r156, %r155, %r154, %r151;
	ld.shared.u32 	%r157, [%r12+2432];
	mad.lo.s32 	%r158, %r157, %r154, %r153;
	ld.shared.u32 	%r159, [%r6+80];
	ld.shared.u32 	%r160, [%r11+2560];
	mad.lo.s32 	%r161, %r160, %r159, %r156;
	ld.shared.u32 	%r162, [%r12+2560];
	mad.lo.s32 	%r163, %r162, %r159, %r158;
	ld.shared.u32 	%r164, [%r6+84];
	ld.shared.u32 	%r165, [%r11+2688];
	mad.lo.s32 	%r166, %r165, %r164, %r161;
	ld.shared.u32 	%r167, [%r12+2688];
	mad.lo.s32 	%r168, %r167, %r164, %r163;
	ld.shared.u32 	%r169, [%r6+88];
	ld.shared.u32 	%r170, [%r11+2816];
	mad.lo.s32 	%r171, %r170, %r169, %r166;
	ld.shared.u32 	%r172, [%r12+2816];
	mad.lo.s32 	%r173, %r172, %r169, %r168;
	ld.shared.u32 	%r174, [%r6+92];
	ld.shared.u32 	%r175, [%r11+2944];
	mad.lo.s32 	%r176, %r175, %r174, %r171;
	ld.shared.u32 	%r177, [%r12+2944];
	mad.lo.s32 	%r178, %r177, %r174, %r173;
	ld.shared.u32 	%r179, [%r6+96];
	ld.shared.u32 	%r180, [%r11+3072];
	mad.lo.s32 	%r181, %r180, %r179, %r176;
	ld.shared.u32 	%r182, [%r12+3072];
	mad.lo.s32 	%r183, %r182, %r179, %r178;
	ld.shared.u32 	%r184, [%r6+100];
	ld.shared.u32 	%r185, [%r11+3200];
	mad.lo.s32 	%r186, %r185, %r184, %r181;
	ld.shared.u32 	%r187, [%r12+3200];
	mad.lo.s32 	%r188, %r187, %r184, %r183;
	ld.shared.u32 	%r189, [%r6+104];
	ld.shared.u32 	%r190, [%r11+3328];
	mad.lo.s32 	%r191, %r190, %r189, %r186;
	ld.shared.u32 	%r192, [%r12+3328];
	mad.lo.s32 	%r193, %r192, %r189, %r188;
	ld.shared.u32 	%r194, [%r6+108];
	ld.shared.u32 	%r195, [%r11+3456];
	mad.lo.s32 	%r196, %r195, %r194, %r191;
	ld.shared.u32 	%r197, [%r12+3456];
	mad.lo.s32 	%r198, %r197, %r194, %r193;
	ld.shared.u32 	%r199, [%r6+112];
	ld.shared.u32 	%r200, [%r11+3584];
	mad.lo.s32 	%r201, %r200, %r199, %r196;
	ld.shared.u32 	%r202, [%r12+3584];
	mad.lo.s32 	%r203, %r202, %r199, %r198;
	ld.shared.u32 	%r204, [%r6+116];
	ld.shared.u32 	%r205, [%r11+3712];
	mad.lo.s32 	%r206, %r205, %r204, %r201;
	ld.shared.u32 	%r207, [%r12+3712];
	mad.lo.s32 	%r208, %r207, %r204, %r203;
	ld.shared.u32 	%r209, [%r6+120];
	ld.shared.u32 	%r210, [%r11+3840];
	mad.lo.s32 	%r211, %r210, %r209, %r206;
	ld.shared.u32 	%r212, [%r12+3840];
	mad.lo.s32 	%r213, %r212, %r209, %r208;
	ld.shared.u32 	%r214, [%r6+124];
	ld.shared.u32 	%r215, [%r11+3968];
	mad.lo.s32 	%r225, %r215, %r214, %r211;
	ld.shared.u32 	%r216, [%r12+3968];
	mad.lo.s32 	%r226, %r216, %r214, %r213;
	bar.sync 	0;
	add.s32 	%r222, %r222, 1;
	setp.ne.s32 	%p6, %r222, 0;
	add.s32 	%r221, %r221, %r15;
	add.s32 	%r220, %r220, 32;
	add.s32 	%r219, %r219, 32;
	add.s32 	%r218, %r218, 32;
	@%p6 bra 	$L__BB2_3;
$L__BB2_10:
	mad.lo.s32 	%r217, %r35, %r3, %r39;
	cvta.to.global.u64 	%rd12, %rd4;
	mul.wide.s32 	%rd13, %r217, 4;
	add.s64 	%rd14, %rd12, %rd13;
	st.global.u32 	[%rd14], %r225;
	st.global.u32 	[%rd14+128], %r226;
$L__BB2_11:
	ret;

}


// ===== COMPILED SASS (sm_100) =====

	.target	sm_100

	.elftype	@"ET_EXEC"


//--------------------- .note.nv.tkinfo           --------------------------
	.section	.note.nv.tkinfo,"",@"SHT_NOTE"
	.sectionflags	@"SHF_NOTE_NV_TKINFO"
	.tkinfo
        /*0018*/ 	.word	0x00000002
        /*0030*/ 	.string	""
        /*0030*/ 	.string	"ptxas"
        /*0030*/ 	.string	"Cuda compilation tools, release 13.0, V13.0.88"
        /*0030*/ 	.string	"Build cuda_13.0.r13.0/compiler.36424714_0"
        /*0030*/ 	.string	"-arch sm_100 -m 64 "



//--------------------- .note.nv.cuinfo           --------------------------
	.section	.note.nv.cuinfo,"",@"SHT_NOTE"
	.sectionflags	@"SHF_NOTE_NV_CUINFO"
        /*0018*/ 	.short	0x0002
        /*001a*/ 	.short	0x0064
        /*001c*/ 	.short	0x0082
	.zero		2


//--------------------- .nv.info                  --------------------------
	.section	.nv.info,"",@"SHT_CUDA_INFO"
	.align	4


	//----- nvinfo : EIATTR_REGCOUNT
	.align		4
        /*0000*/ 	.byte	0x04, 0x2f
        /*0002*/ 	.short	(.L_1 - .L_0)
	.align		4
.L_0:
        /*0004*/ 	.word	index@(_Z11matrixMultiPiS_S_i)
        /*0008*/ 	.word	0x0000001e


	//----- nvinfo : EIATTR_FRAME_SIZE
	.align		4
.L_1:
        /*000c*/ 	.byte	0x04, 0x11
        /*000e*/ 	.short	(.L_3 - .L_2)
	.align		4
.L_2:
        /*0010*/ 	.word	index@(_Z11matrixMultiPiS_S_i)
        /*0014*/ 	.word	0x00000000


	//----- nvinfo : EIATTR_REGCOUNT
	.align		4
.L_3:
        /*0018*/ 	.byte	0x04, 0x2f
        /*001a*/ 	.short	(.L_5 - .L_4)
	.align		4
.L_4:
        /*001c*/ 	.word	index@(_Z14MatrixMulTiledPiS_S_i)
        /*0020*/ 	.word	0x00000020


	//----- nvinfo : EIATTR_FRAME_SIZE
	.align		4
.L_5:
        /*0024*/ 	.byte	0x04, 0x11
        /*0026*/ 	.short	(.L_7 - .L_6)
	.align		4
.L_6:
        /*0028*/ 	.word	index@(_Z14MatrixMulTiledPiS_S_i)
        /*002c*/ 	.word	0x00000000


	//----- nvinfo : EIATTR_REGCOUNT
	.align		4
.L_7:
        /*0030*/ 	.byte	0x04, 0x2f
        /*0032*/ 	.short	(.L_9 - .L_8)
	.align		4
.L_8:
        /*0034*/ 	.word	index@(_Z17MatrixMulTiledModPiS_S_i)
        /*0038*/ 	.word	0x00000020


	//----- nvinfo : EIATTR_FRAME_SIZE
	.align		4
.L_9:
        /*003c*/ 	.byte	0x04, 0x11
        /*003e*/ 	.short	(.L_11 - .L_10)
	.align		4
.L_10:
        /*0040*/ 	.word	index@(_Z17MatrixMulTiledModPiS_S_i)
        /*0044*/ 	.word	0x00000000


	//----- nvinfo : EIATTR_MIN_STACK_SIZE
	.align		4
.L_11:
        /*0048*/ 	.byte	0x04, 0x12
        /*004a*/ 	.short	(.L_13 - .L_12)
	.align		4
.L_12:
        /*004c*/ 	.word	index@(_Z17MatrixMulTiledModPiS_S_i)
        /*0050*/ 	.word	0x00000000


	//----- nvinfo : EIATTR_MIN_STACK_SIZE
	.align		4
.L_13:
        /*0054*/ 	.byte	0x04, 0x12
        /*0056*/ 	.short	(.L_15 - .L_14)
	.align		4
.L_14:
        /*0058*/ 	.word	index@(_Z14MatrixMulTiledPiS_S_i)
        /*005c*/ 	.word	0x00000000


	//----- nvinfo : EIATTR_MIN_STACK_SIZE
	.align		4
.L_15:
        /*0060*/ 	.byte	0x04, 0x12
        /*0062*/ 	.short	(.L_17 - .L_16)
	.align		4
.L_16:
        /*0064*/ 	.word	index@(_Z11matrixMultiPiS_S_i)
        /*0068*/ 	.word	0x00000000
.L_17:


//--------------------- .nv.compat                --------------------------
	.section	.nv.compat,"",@"SHT_CUDA_COMPAT_INFO"
	.align	4
        /*0000*/ 	.byte	0x02, 0x09, 0x00, 0x00, 0x02, 0x02, 0x01, 0x00, 0x02, 0x05, 0x05, 0x00, 0x03, 0x07, 0x01, 0x01
        /*0010*/ 	.byte	0x02, 0x03, 0x00, 0x00, 0x02, 0x06, 0x01, 0x00, 0x04, 0x0b, 0x08, 0x00, 0x09, 0x00, 0x00, 0x00
        /*0020*/ 	.byte	0x00, 0x00, 0x00, 0x00


//--------------------- .nv.info._Z17MatrixMulTiledModPiS_S_i --------------------------
	.section	.nv.info._Z17MatrixMulTiledModPiS_S_i,"",@"SHT_CUDA_INFO"
	.sectionflags	@""
	.align	4


	//----- nvinfo : EIATTR_CUDA_API_VERSION
	.align		4
        /*0000*/ 	.byte	0x04, 0x37
        /*0002*/ 	.short	(.L_19 - .L_18)
.L_18:
        /*0004*/ 	.word	0x00000082


	//----- nvinfo : EIATTR_KPARAM_INFO
	.align		4
.L_19:
        /*0008*/ 	.byte	0x04, 0x17
        /*000a*/ 	.short	(.L_21 - .L_20)
.L_20:
        /*000c*/ 	.word	0x00000000
        /*0010*/ 	.short	0x0003
        /*0012*/ 	.short	0x0018
        /*0014*/ 	.byte	0x00, 0xf0, 0x11, 0x00


	//----- nvinfo : EIATTR_KPARAM_INFO
	.align		4
.L_21:
        /*0018*/ 	.byte	0x04, 0x17
        /*001a*/ 	.short	(.L_23 - .L_22)
.L_22:
        /*001c*/ 	.word	0x00000000
        /*0020*/ 	.short	0x0002
        /*0022*/ 	.short	0x0010
        /*0024*/ 	.byte	0x00, 0xf5, 0x21, 0x00


	//----- nvinfo : EIATTR_KPARAM_INFO
	.align		4
.L_23:
        /*0028*/ 	.byte	0x04, 0x17
        /*002a*/ 	.short	(.L_25 - .L_24)
.L_24:
        /*002c*/ 	.word	0x00000000
        /*0030*/ 	.short	0x0001
        /*0032*/ 	.short	0x0008
        /*0034*/ 	.byte	0x00, 0xf5, 0x21, 0x00


	//----- nvinfo : EIATTR_KPARAM_INFO
	.align		4
.L_25:
        /*0038*/ 	.byte	0x04, 0x17
        /*003a*/ 	.short	(.L_27 - .L_26)
.L_26:
        /*003c*/ 	.word	0x00000000
        /*0040*/ 	.short	0x0000
        /*0042*/ 	.short	0x0000
        /*0044*/ 	.byte	0x00, 0xf5, 0x21, 0x00


	//----- nvinfo : EIATTR_SPARSE_MMA_MASK
	.align		4
.L_27:
        /*0048*/ 	.byte	0x03, 0x50
        /*004a*/ 	.short	0x0000


	//----- nvinfo : EIATTR_MAXREG_COUNT
	.align		4
        /*004c*/ 	.byte	0x03, 0x1b
        /*004e*/ 	.short	0x00ff


	//----- nvinfo : EIATTR_NUM_BARRIERS
	.align		4
        /*0050*/ 	.byte	0x02, 0x4c
        /*0052*/ 	.byte	0x01
	.zero		1


	//----- nvinfo : EIATTR_MERCURY_ISA_VERSION
	.align		4
        /*0054*/ 	.byte	0x03, 0x5f
        /*0056*/ 	.short	0x0101


	//----- nvinfo : EIATTR_VRC_CTA_INIT_COUNT
	.align		4
        /*0058*/ 	.byte	0x02, 0x4a
	.zero		1
	.zero		1


	//----- nvinfo : EIATTR_EXIT_INSTR_OFFSETS
	.align		4
        /*005c*/ 	.byte	0x04, 0x1c
        /*005e*/ 	.short	(.L_29 - .L_28)


	//   ....[0]....
.L_28:
        /*0060*/ 	.word	0x000001c0


	//   ....[1]....
        /*0064*/ 	.word	0x00000d30


	//----- nvinfo : EIATTR_CBANK_PARAM_SIZE
	.align		4
.L_29:
        /*0068*/ 	.byte	0x03, 0x19
        /*006a*/ 	.short	0x001c


	//----- nvinfo : EIATTR_PARAM_CBANK
	.align		4
        /*006c*/ 	.byte	0x04, 0x0a
        /*006e*/ 	.short	(.L_31 - .L_30)
	.align		4
.L_30:
        /*0070*/ 	.word	index@(.nv.constant0._Z17MatrixMulTiledModPiS_S_i)
        /*0074*/ 	.short	0x0380
        /*0076*/ 	.short	0x001c


	//----- nvinfo : EIATTR_SW_WAR
	.align		4
.L_31:
        /*0078*/ 	.byte	0x04, 0x36
        /*007a*/ 	.short	(.L_33 - .L_32)
.L_32:
        /*007c*/ 	.word	0x00000008
.L_33:


//--------------------- .nv.info._Z14MatrixMulTiledPiS_S_i --------------------------
	.section	.nv.info._Z14MatrixMulTiledPiS_S_i,"",@"SHT_CUDA_INFO"
	.sectionflags	@""
	.align	4


	//----- nvinfo : EIATTR_CUDA_API_VERSION
	.align		4
        /*0000*/ 	.byte	0x04, 0x37
        /*0002*/ 	.short	(.L_35 - .L_34)
.L_34:
        /*0004*/ 	.word	0x00000082


	//----- nvinfo : EIATTR_KPARAM_INFO
	.align		4
.L_35:
        /*0008*/ 	.byte	0x04, 0x17
        /*000a*/ 	.short	(.L_37 - .L_36)
.L_36:
        /*000c*/ 	.word	0x00000000
        /*0010*/ 	.short	0x0003
        /*0012*/ 	.short	0x0018
        /*0014*/ 	.byte	0x00, 0xf0, 0x11, 0x00


	//----- nvinfo : EIATTR_KPARAM_INFO
	.align		4
.L_37:
        /*0018*/ 	.byte	0x04, 0x17
        /*001a*/ 	.short	(.L_39 - .L_38)
.L_38:
        /*001c*/ 	.word	0x00000000
        /*0020*/ 	.short	0x0002
        /*0022*/ 	.short	0x0010
        /*0024*/ 	.byte	0x00, 0xf5, 0x21, 0x00


	//----- nvinfo : EIATTR_KPARAM_INFO
	.align		4
.L_39:
        /*0028*/ 	.byte	0x04, 0x17
        /*002a*/ 	.short	(.L_41 - .L_40)
.L_40:
        /*002c*/ 	.word	0x00000000
        /*0030*/ 	.short	0x0001
        /*0032*/ 	.short	0x0008
        /*0034*/ 	.byte	0x00, 0xf5, 0x21, 0x00


	//----- nvinfo : EIATTR_KPARAM_INFO
	.align		4
.L_41:
        /*0038*/ 	.byte	0x04, 0x17
        /*003a*/ 	.short	(.L_43 - .L_42)
.L_42:
        /*003c*/ 	.word	0x00000000
        /*0040*/ 	.short	0x0000
        /*0042*/ 	.short	0x0000
        /*0044*/ 	.byte	0x00, 0xf5, 0x21, 0x00


	//----- nvinfo : EIATTR_SPARSE_MMA_MASK
	.align		4
.L_43:
        /*0048*/ 	.byte	0x03, 0x50
        /*004a*/ 	.short	0x0000


	//----- nvinfo : EIATTR_MAXREG_COUNT
	.align		4
        /*004c*/ 	.byte	0x03, 0x1b
        /*004e*/ 	.short	0x00ff


	//----- nvinfo : EIATTR_NUM_BARRIERS
	.align		4
        /*0050*/ 	.byte	0x02, 0x4c
        /*0052*/ 	.byte	0x01
	.zero		1


	//----- nvinfo : EIATTR_MERCURY_ISA_VERSION
	.align		4
        /*0054*/ 	.byte	0x03, 0x5f
        /*0056*/ 	.short	0x0101


	//----- nvinfo : EIATTR_VRC_CTA_INIT_COUNT
	.align		4
        /*0058*/ 	.byte	0x02, 0x4a
	.zero		1
	.zero		1


	//----- nvinfo : EIATTR_EXIT_INSTR_OFFSETS
	.align		4
        /*005c*/ 	.byte	0x04, 0x1c
        /*005e*/ 	.short	(.L_45 - .L_44)


	//   ....[0]....
.L_44:
        /*0060*/ 	.word	0x00000810


	//----- nvinfo : EIATTR_CBANK_PARAM_SIZE
	.align		4
.L_45:
        /*0064*/ 	.byte	0x03, 0x19
        /*0066*/ 	.short	0x001c


	//----- nvinfo : EIATTR_PARAM_CBANK
	.align		4
        /*0068*/ 	.byte	0x04, 0x0a
        /*006a*/ 	.short	(.L_47 - .L_46)
	.align		4
.L_46:
        /*006c*/ 	.word	index@(.nv.constant0._Z14MatrixMulTiledPiS_S_i)
        /*0070*/ 	.short	0x0380
        /*0072*/ 	.short	0x001c


	//----- nvinfo : EIATTR_SW_WAR
	.align		4
.L_47:
        /*0074*/ 	.byte	0x04, 0x36
        /*0076*/ 	.short	(.L_49 - .L_48)
.L_48:
        /*0078*/ 	.word	0x00000008
.L_49:


//--------------------- .nv.info._Z11matrixMultiPiS_S_i --------------------------
	.section	.nv.info._Z11matrixMultiPiS_S_i,"",@"SHT_CUDA_INFO"
	.sectionflags	@""
	.align	4


	//----- nvinfo : EIATTR_CUDA_API_VERSION
	.align		4
        /*0000*/ 	.byte	0x04, 0x37
        /*0002*/ 	.short	(.L_51 - .L_50)
.L_50:
        /*0004*/ 	.word	0x00000082


	//----- nvinfo : EIATTR_KPARAM_INFO
	.align		4
.L_51:
        /*0008*/ 	.byte	0x04, 0x17
        /*000a*/ 	.short	(.L_53 - .L_52)
.L_52:
        /*000c*/ 	.word	0x00000000
        /*0010*/ 	.short	0x0003
        /*0012*/ 	.short	0x0018
        /*0014*/ 	.byte	0x00, 0xf0, 0x11, 0x00


	//----- nvinfo : EIATTR_KPARAM_INFO
	.align		4
.L_53:
        /*0018*/ 	.byte	0x04, 0x17
        /*001a*/ 	.short	(.L_55 - .L_54)
.L_54:
        /*001c*/ 	.word	0x00000000
        /*0020*/ 	.short	0x0002
        /*0022*/ 	.short	0x0010
        /*0024*/ 	.byte	0x00, 0xf5, 0x21, 0x00


	//----- nvinfo : EIATTR_KPARAM_INFO
	.align		4
.L_55:
        /*0028*/ 	.byte	0x04, 0x17
        /*002a*/ 	.short	(.L_57 - .L_56)
.L_56:
        /*002c*/ 	.word	0x00000000
        /*0030*/ 	.short	0x0001
        /*0032*/ 	.short	0x0008
        /*0034*/ 	.byte	0x00, 0xf5, 0x21, 0x00


	//----- nvinfo : EIATTR_KPARAM_INFO
	.align		4
.L_57:
        /*0038*/ 	.byte	0x04, 0x17
        /*003a*/ 	.short	(.L_59 - .L_58)
.L_58:
        /*003c*/ 	.word	0x00000000
        /*0040*/ 	.short	0x0000
        /*0042*/ 	.short	0x0000
        /*0044*/ 	.byte	0x00, 0xf5, 0x21, 0x00


	//----- nvinfo : EIATTR_SPARSE_MMA_MASK
	.align		4
.L_59:
        /*0048*/ 	.byte	0x03, 0x50
        /*004a*/ 	.short	0x0000


	//----- nvinfo : EIATTR_MAXREG_COUNT
	.align		4
        /*004c*/ 	.byte	0x03, 0x1b
        /*004e*/ 	.short	0x00ff


	//----- nvinfo : EIATTR_MERCURY_ISA_VERSION
	.align		4
        /*0050*/ 	.byte	0x03, 0x5f
        /*0052*/ 	.short	0x0101


	//----- nvinfo : EIATTR_VRC_CTA_INIT_COUNT
	.align		4
        /*0054*/ 	.byte	0x02, 0x4a
	.zero		1
	.zero		1


	//----- nvinfo : EIATTR_EXIT_INSTR_OFFSETS
	.align		4
        /*0058*/ 	.byte	0x04, 0x1c
        /*005a*/ 	.short	(.L_61 - .L_60)


	//   ....[0]....
.L_60:
        /*005c*/ 	.word	0x000000c0


	//   ....[1]....
        /*0060*/ 	.word	0x00000aa0


	//----- nvinfo : EIATTR_CBANK_PARAM_SIZE
	.align		4
.L_61:
        /*0064*/ 	.byte	0x03, 0x19
        /*0066*/ 	.short	0x001c


	//----- nvinfo : EIATTR_PARAM_CBANK
	.align		4
        /*0068*/ 	.byte	0x04, 0x0a
        /*006a*/ 	.short	(.L_63 - .L_62)
	.align		4
.L_62:
        /*006c*/ 	.word	index@(.nv.constant0._Z11matrixMultiPiS_S_i)
        /*0070*/ 	.short	0x0380
        /*0072*/ 	.short	0x001c


	//----- nvinfo : EIATTR_SW_WAR
	.align		4
.L_63:
        /*0074*/ 	.byte	0x04, 0x36
        /*0076*/ 	.short	(.L_65 - .L_64)
.L_64:
        /*0078*/ 	.word	0x00000008
.L_65:


//--------------------- .nv.callgraph             --------------------------
	.section	.nv.callgraph,"",@"SHT_CUDA_CALLGRAPH"
	.align	4
	.sectionentsize	8
	.align		4
        /*0000*/ 	.word	0x00000000
	.align		4
        /*0004*/ 	.word	0xffffffff
	.align		4
        /*0008*/ 	.word	0x00000000
	.align		4
        /*000c*/ 	.word	0xfffffffe
	.align		4
        /*0010*/ 	.word	0x00000000
	.align		4
        /*0014*/ 	.word	0xfffffffd
	.align		4
        /*0018*/ 	.word	0x00000000
	.align		4
        /*001c*/ 	.word	0xfffffffc


//--------------------- .text._Z17MatrixMulTiledModPiS_S_i --------------------------
	.section	.text._Z17MatrixMulTiledModPiS_S_i,"ax",@progbits
	.align	128
        .global         _Z17MatrixMulTiledModPiS_S_i
        .type           _Z17MatrixMulTiledModPiS_S_i,@function
        .size           _Z17MatrixMulTiledModPiS_S_i,(.L_x_11 - _Z17MatrixMulTiledModPiS_S_i)
        .other          _Z17MatrixMulTiledModPiS_S_i,@"STO_CUDA_ENTRY STV_DEFAULT"
_Z17MatrixMulTiledModPiS_S_i:
.text._Z17MatrixMulTiledModPiS_S_i:
[----:B------:R-:W-:Y:S08]  /*0000*/  LDC R1, c[0x0][0x37c] ;  /* 0x0000df00ff017b82 */ /* 0x000ff00000000800 */
[----:B------:R-:W0:Y:S01]  /*0010*/  S2UR UR6, SR_CgaCtaId ;  /* 0x00000000000679c3 */ /* 0x000e220000008800 */
[----:B------:R-:W1:Y:S01]  /*0020*/  S2R R17, SR_TID.Y ;  /* 0x0000000000117919 */ /* 0x000e620000002200 */
[----:B------:R-:W-:Y:S01]  /*0030*/  UMOV UR4, 0x400 ;  /* 0x0000040000047882 */ /* 0x000fe20000000000 */
[----:B------:R-:W2:Y:S01]  /*0040*/  LDCU UR8, c[0x0][0x398] ;  /* 0x00007300ff0877ac */ /* 0x000ea20008000800 */
[----:B------:R-:W3:Y:S01]  /*0050*/  S2R R19, SR_TID.X ;  /* 0x0000000000137919 */ /* 0x000ee20000002100 */
[----:B------:R-:W-:Y:S01]  /*0060*/  UIADD3 UR5, UPT, UPT, UR4, 0x1000, URZ ;  /* 0x0000100004057890 */ /* 0x000fe2000fffe0ff */
[----:B------:R-:W4:Y:S01]  /*0070*/  S2R R22, SR_CTAID.Y ;  /* 0x0000000000167919 */ /* 0x000f220000002600 */
[----:B------:R-:W5:Y:S01]  /*0080*/  S2R R2, SR_CTAID.X ;  /* 0x0000000000027919 */ /* 0x000f620000002500 */
[----:B--2---:R-:W-:Y:S01]  /*0090*/  MOV R0, UR8 ;  /* 0x0000000800007c02 */ /* 0x004fe20008000f00 */
[----:B0-----:R-:W-:-:S02]  /*00a0*/  ULEA UR7, UR6, UR4, 0x18 ;  /* 0x0000000406077291 */ /* 0x001fc4000f8ec0ff */
[----:B------:R-:W-:Y:S02]  /*00b0*/  UIADD3 UR4, UPT, UPT, UR4, 0x2000, URZ ;  /* 0x0000200004047890 */ /* 0x000fe4000fffe0ff */
[----:B------:R-:W-:Y:S02]  /*00c0*/  ULEA UR5, UR6, UR5, 0x18 ;  /* 0x0000000506057291 */ /* 0x000fe4000f8ec0ff */
[----:B------:R-:W-:Y:S01]  /*00d0*/  ULEA UR4, UR6, UR4, 0x18 ;  /* 0x0000000406047291 */ /* 0x000fe2000f8ec0ff */
[----:B-1----:R-:W-:-:S03]  /*00e0*/  LEA R21, R17, UR7, 0x7 ;  /* 0x0000000711157c11 */ /* 0x002fc6000f8e38ff */
[C---:B------:R-:W-:Y:S02]  /*00f0*/  LEA R18, R17.reuse, UR5, 0x7 ;  /* 0x0000000511127c11 */ /* 0x040fe4000f8e38ff */
[----:B------:R-:W-:Y:S02]  /*0100*/  LEA R16, R17, UR4, 0x7 ;  /* 0x0000000411107c11 */ /* 0x000fe4000f8e38ff */
[C---:B---3--:R-:W-:Y:S02]  /*0110*/  LEA R20, R19.reuse, R21, 0x2 ;  /* 0x0000001513147211 */ /* 0x048fe400078e10ff */
[C---:B------:R-:W-:Y:S02]  /*0120*/  LEA R18, R19.reuse, R18, 0x2 ;  /* 0x0000001213127211 */ /* 0x040fe400078e10ff */
[----:B------:R-:W-:Y:S01]  /*0130*/  LEA R16, R19, R16, 0x2 ;  /* 0x0000001013107211 */ /* 0x000fe200078e10ff */
[----:B------:R0:W-:Y:S01]  /*0140*/  STS [R20], RZ ;  /* 0x000000ff14007388 */ /* 0x0001e20000000800 */
[----:B----4-:R-:W-:-:S02]  /*0150*/  LEA R22, R22, R17, 0x5 ;  /* 0x0000001116167211 */ /* 0x010fc400078e28ff */
[----:B-----5:R-:W-:Y:S01]  /*0160*/  LEA R23, R2, R19, 0x6 ;  /* 0x0000001302177211 */ /* 0x020fe200078e30ff */
[----:B------:R0:W-:Y:S03]  /*0170*/  STS [R18], RZ ;  /* 0x000000ff12007388 */ /* 0x0001e60000000800 */
[----:B------:R-:W-:Y:S01]  /*0180*/  VIMNMX R3, PT, PT, R22, R23, !PT ;  /* 0x0000001716037248 */ /* 0x000fe20007fe0100 */
[----:B------:R0:W-:Y:S01]  /*0190*/  STS [R16], RZ ;  /* 0x000000ff10007388 */ /* 0x0001e20000000800 */
[----:B------:R-:W-:Y:S02]  /*01a0*/  BAR.SYNC.DEFER_BLOCKING 0x0 ;  /* 0x0000000000007b1d */ /* 0x000fe40000010000 */
[----:B------:R-:W-:-:S13]  /*01b0*/  ISETP.GE.AND P0, PT, R3, R0, PT ;  /* 0x000000000300720c */ /* 0x000fda0003f06270 */
[----:B0-----:R-:W-:Y:S05]  /*01c0*/  @P0 EXIT ;  /* 0x000000000000094d */ /* 0x001fea0003800000 */
[----:B------:R-:W-:Y:S01]  /*01d0*/  ISETP.GE.U32.AND P0, PT, R0, 0x20, PT ;  /* 0x000000200000780c */ /* 0x000fe20003f06070 */
[----:B------:R-:W0:Y:S01]  /*01e0*/  LDCU.64 UR6, c[0x0][0x358] ;  /* 0x00006b00ff0677ac */ /* 0x000e220008000a00 */
[----:B------:R-:W-:Y:S01]  /*01f0*/  HFMA2 R25, -RZ, RZ, 0, 0 ;  /* 0x00000000ff197431 */ /* 0x000fe200000001ff */
[----:B------:R-:W-:-:S10]  /*0200*/  MOV R27, RZ ;  /* 0x000000ff001b7202 */ /* 0x000fd40000000f00 */
[----:B------:R-:W-:Y:S05]  /*0210*/  @!P0 BRA `(.L_x_0) ;  /* 0x0000000800b08947 */ /* 0x000fea0003800000 */
[-CC-:B------:R-:W-:Y:S01]  /*0220*/  IMAD R5, R17, R0.reuse, R19.reuse ;  /* 0x0000000011057224 */ /* 0x180fe200078e0213 */
[C---:B------:R-:W-:Y:S01]  /*0230*/  LEA R6, R19.reuse, UR5, 0x2 ;  /* 0x0000000513067c11 */ /* 0x040fe2000f8e10ff */
[-C--:B------:R-:W-:Y:S01]  /*0240*/  IMAD R7, R0, R0.reuse, RZ ;  /* 0x0000000000077224 */ /* 0x080fe200078e02ff */
[----:B------:R-:W-:Y:S01]  /*0250*/  LEA R4, R19, UR4, 0x2 ;  /* 0x0000000413047c11 */ /* 0x000fe2000f8e10ff */
[----:B------:R-:W-:Y:S01]  /*0260*/  IMAD R3, R22, R0, R19 ;  /* 0x0000000016037224 */ /* 0x000fe200078e0213 */
[----:B------:R-:W-:Y:S02]  /*0270*/  LEA R5, R2, R5, 0x6 ;  /* 0x0000000502057211 */ /* 0x000fe400078e30ff */
[----:B------:R-:W-:Y:S02]  /*0280*/  SHF.R.U32.HI R2, RZ, 0x5, R0 ;  /* 0x00000005ff027819 */ /* 0x000fe40000011600 */
[----:B------:R-:W-:Y:S02]  /*0290*/  MOV R27, RZ ;  /* 0x000000ff001b7202 */ /* 0x000fe40000000f00 */
[----:B------:R-:W-:-:S02]  /*02a0*/  MOV R25, RZ ;  /* 0x000000ff00197202 */ /* 0x000fc40000000f00 */
[----:B------:R-:W-:-:S07]  /*02b0*/  IADD3 R2, PT, PT, -R2, RZ, RZ ;  /* 0x000000ff02027210 */ /* 0x000fce0007ffe1ff */
.L_x_1:
[----:B------:R-:W1:Y:S01]  /*02c0*/  LDC R0, c[0x0][0x398] ;  /* 0x0000e600ff007b82 */ /* 0x000e620000000800 */
[----:B------:R-:W-:-:S04]  /*02d0*/  IADD3 R14, PT, PT, R5, 0x20, RZ ;  /* 0x00000020050e7810 */ /* 0x000fc80007ffe0ff */
[----:B------:R-:W-:-:S03]  /*02e0*/  ISETP.GE.AND P2, PT, R14, R7, PT ;  /* 0x000000070e00720c */ /* 0x000fc60003f46270 */
[----:B------:R-:W2:Y:S10]  /*02f0*/  LDC.64 R10, c[0x0][0x388] ;  /* 0x0000e200ff0a7b82 */ /* 0x000eb40000000a00 */
[----:B------:R-:W3:Y:S01]  /*0300*/  @!P2 LDC.64 R8, c[0x0][0x390] ;  /* 0x0000e400ff08ab82 */ /* 0x000ee20000000a00 */
[----:B-1----:R-:W-:-:S02]  /*0310*/  ISETP.GE.AND P1, PT, R17, R0, PT ;  /* 0x000000001100720c */ /* 0x002fc40003f26270 */
[----:B------:R-:W-:Y:S01]  /*0320*/  ISETP.GE.AND P0, PT, R19, R0, PT ;  /* 0x000000001300720c */ /* 0x000fe20003f06270 */
[----:B--2---:R-:W-:-:S10]  /*0330*/  IMAD.WIDE R10, R3, 0x4, R10 ;  /* 0x00000004030a7825 */ /* 0x004fd400078e020a */
[----:B------:R-:W1:Y:S02]  /*0340*/  @!P1 LDC.64 R12, c[0x0][0x390] ;  /* 0x0000e400ff0c9b82 */ /* 0x000e640000000a00 */
[----:B0-----:R-:W2:Y:S01]  /*0350*/  @!P0 LDG.E R11, desc[UR6][R10.64] ;  /* 0x000000060a0b8981 */ /* 0x001ea2000c1e1900 */
[----:B---3--:R-:W-:-:S06]  /*0360*/  @!P2 IMAD.WIDE R8, R14, 0x4, R8 ;  /* 0x000000040e08a825 */ /* 0x008fcc00078e0208 */
[----:B------:R-:W3:Y:S01]  /*0370*/  @!P2 LDG.E R8, desc[UR6][R8.64] ;  /* 0x000000060808a981 */ /* 0x000ee2000c1e1900 */
[----:B-1----:R-:W-:-:S06]  /*0380*/  @!P1 IMAD.WIDE.U32 R28, R5, 0x4, R12 ;  /* 0x00000004051c9825 */ /* 0x002fcc00078e000c */
[----:B------:R-:W4:Y:S04]  /*0390*/  @!P1 LDG.E R29, desc[UR6][R28.64] ;  /* 0x000000061c1d9981 */ /* 0x000f28000c1e1900 */
[----:B--2---:R-:W-:Y:S04]  /*03a0*/  @!P0 STS [R20], R11 ;  /* 0x0000000b14008388 */ /* 0x004fe80000000800 */
[----:B----4-:R-:W-:Y:S04]  /*03b0*/  @!P1 STS [R18], R29 ;  /* 0x0000001d12009388 */ /* 0x010fe80000000800 */
[----:B---3--:R-:W-:Y:S01]  /*03c0*/  @!P2 STS [R16], R8 ;  /* 0x000000081000a388 */ /* 0x008fe20000000800 */
[----:B------:R-:W-:Y:S06]  /*03d0*/  BAR.SYNC.DEFER_BLOCKING 0x0 ;  /* 0x0000000000007b1d */ /* 0x000fec0000010000 */
[----:B------:R-:W-:Y:S04]  /*03e0*/  LDS R26, [R6] ;  /* 0x00000000061a7984 */ /* 0x000fe80000000800 */
[----:B------:R-:W0:Y:S04]  /*03f0*/  LDS.128 R12, [R21] ;  /* 0x00000000150c7984 */ /* 0x000e280000000c00 */
[----:B------:R-:W1:Y:S04]  /*0400*/  LDS R28, [R4] ;  /* 0x00000000041c7984 */ /* 0x000e680000000800 */
[----:B------:R-:W2:Y:S04]  /*0410*/  LDS R24, [R6+0x80] ;  /* 0x0000800006187984 */ /* 0x000ea80000000800 */
[----:B------:R-:W3:Y:S04]  /*0420*/  LDS R10, [R4+0x80] ;  /* 0x00008000040a7984 */ /* 0x000ee80000000800 */
[----:B------:R-:W4:Y:S04]  /*0430*/  LDS R9, [R6+0x100] ;  /* 0x0001000006097984 */ /* 0x000f280000000800 */
[----:B------:R-:W5:Y:S01]  /*0440*/  LDS R11, [R4+0x100] ;  /* 0x00010000040b7984 */ /* 0x000f620000000800 */
[----:B0-----:R-:W-:-:S03]  /*0450*/  IMAD R26, R12, R26, R25 ;  /* 0x0000001a0c1a7224 */ /* 0x001fc600078e0219 */
[----:B------:R-:W-:Y:S01]  /*0460*/  LDS R25, [R6+0x200] ;  /* 0x0002000006197984 */ /* 0x000fe20000000800 */
[----:B-1----:R-:W-:-:S03]  /*0470*/  IMAD R28, R12, R28, R27 ;  /* 0x0000001c0c1c7224 */ /* 0x002fc600078e021b */
[----:B------:R-:W0:Y:S01]  /*0480*/  LDS R12, [R6+0x180] ;  /* 0x00018000060c7984 */ /* 0x000e220000000800 */
[----:B--2---:R-:W-:-:S03]  /*0490*/  IMAD R26, R24, R13, R26 ;  /* 0x0000000d181a7224 */ /* 0x004fc600078e021a */
[----:B------:R-:W1:Y:S01]  /*04a0*/  LDS R24, [R4+0x180] ;  /* 0x0001800004187984 */ /* 0x000e620000000800 */
[----:B---3--:R-:W-:-:S03]  /*04b0*/  IMAD R10, R10, R13, R28 ;  /* 0x0000000d0a0a7224 */ /* 0x008fc600078e021c */
[----:B------:R-:W-:Y:S01]  /*04c0*/  LDS R13, [R4+0x200] ;  /* 0x00020000040d7984 */ /* 0x000fe20000000800 */
[-C--:B----4-:R-:W-:Y:S02]  /*04d0*/  IMAD R26, R9, R14.reuse, R26 ;  /* 0x0000000e091a7224 */ /* 0x090fe400078e021a */
[----:B-----5:R-:W-:Y:S02]  /*04e0*/  IMAD R14, R11, R14, R10 ;  /* 0x0000000e0b0e7224 */ /* 0x020fe400078e020a */
[----:B------:R-:W2:Y:S01]  /*04f0*/  LDS.128 R8, [R21+0x10] ;  /* 0x0000100015087984 */ /* 0x000ea20000000c00 */
[----:B0-----:R-:W-:-:S03]  /*0500*/  IMAD R26, R12, R15, R26 ;  /* 0x0000000f0c1a7224 */ /* 0x001fc600078e021a */
[----:B------:R-:W0:Y:S01]  /*0510*/  LDS R12, [R4+0x280] ;  /* 0x00028000040c7984 */ /* 0x000e220000000800 */
[----:B-1----:R-:W-:-:S03]  /*0520*/  IMAD R24, R24, R15, R14 ;  /* 0x0000000f18187224 */ /* 0x002fc600078e020e */
[----:B------:R-:W1:Y:S04]  /*0530*/  LDS R14, [R6+0x280] ;  /* 0x00028000060e7984 */ /* 0x000e680000000800 */
[----:B------:R-:W3:Y:S01]  /*0540*/  LDS R15, [R6+0x300] ;  /* 0x00030000060f7984 */ /* 0x000ee20000000800 */
[----:B--2---:R-:W-:-:S03]  /*0550*/  IMAD R26, R8, R25, R26 ;  /* 0x00000019081a7224 */ /* 0x004fc600078e021a */
[----:B------:R-:W2:Y:S01]  /*0560*/  LDS R25, [R4+0x300] ;  /* 0x0003000004197984 */ /* 0x000ea20000000800 */
[----:B------:R-:W-:-:S03]  /*0570*/  IMAD R13, R8, R13, R24 ;  /* 0x0000000d080d7224 */ /* 0x000fc600078e0218 */
[----:B------:R-:W4:Y:S04]  /*0580*/  LDS R8, [R6+0x380] ;  /* 0x0003800006087984 */ /* 0x000f280000000800 */
[----:B------:R-:W5:Y:S01]  /*0590*/  LDS R24, [R4+0x380] ;  /* 0x0003800004187984 */ /* 0x000f620000000800 */
[-C--:B0-----:R-:W-:Y:S02]  /*05a0*/  IMAD R12, R12, R9.reuse, R13 ;  /* 0x000000090c0c7224 */ /* 0x081fe400078e020d */
[----:B-1----:R-:W-:-:S04]  /*05b0*/  IMAD R14, R14, R9, R26 ;  /* 0x000000090e0e7224 */ /* 0x002fc800078e021a */
[-C--:B---3--:R-:W-:Y:S02]  /*05c0*/  IMAD R9, R15, R10.reuse, R14 ;  /* 0x0000000a0f097224 */ /* 0x088fe400078e020e */
[----:B--2---:R-:W-:Y:S02]  /*05d0*/  IMAD R10, R25, R10, R12 ;  /* 0x0000000a190a7224 */ /* 0x004fe400078e020c */
[----:B------:R-:W-:Y:S04]  /*05e0*/  LDS R25, [R6+0x400] ;  /* 0x0004000006197984 */ /* 0x000fe80000000800 */
[----:B------:R-:W0:Y:S01]  /*05f0*/  LDS.128 R12, [R21+0x20] ;  /* 0x00002000150c7984 */ /* 0x000e220000000c00 */
[----:B----4-:R-:W-:-:S03]  /*0600*/  IMAD R26, R8, R11, R9 ;  /* 0x0000000b081a7224 */ /* 0x010fc600078e0209 */
[----:B------:R-:W1:Y:S01]  /*0610*/  LDS R9, [R4+0x400] ;  /* 0x0004000004097984 */ /* 0x000e620000000800 */
[----:B-----5:R-:W-:-:S03]  /*0620*/  IMAD R24, R24, R11, R10 ;  /* 0x0000000b18187224 */ /* 0x020fc600078e020a */
[----:B------:R-:W2:Y:S04]  /*0630*/  LDS R10, [R6+0x480] ;  /* 0x00048000060a7984 */ /* 0x000ea80000000800 */
[----:B------:R-:W3:Y:S04]  /*0640*/  LDS R8, [R4+0x480] ;  /* 0x0004800004087984 */ /* 0x000ee80000000800 */
[----:B------:R-:W4:Y:S01]  /*0650*/  LDS R11, [R6+0x500] ;  /* 0x00050000060b7984 */ /* 0x000f220000000800 */
[----:B0-----:R-:W-:-:S03]  /*0660*/  IMAD R26, R12, R25, R26 ;  /* 0x000000190c1a7224 */ /* 0x001fc600078e021a */
[----:B------:R-:W0:Y:S01]  /*0670*/  LDS R25, [R4+0x500] ;  /* 0x0005000004197984 */ /* 0x000e220000000800 */
[----:B-1----:R-:W-:-:S03]  /*0680*/  IMAD R9, R12, R9, R24 ;  /* 0x000000090c097224 */ /* 0x002fc600078e0218 */
[----:B------:R-:W1:Y:S01]  /*0690*/  LDS R12, [R6+0x580] ;  /* 0x00058000060c7984 */ /* 0x000e620000000800 */
[----:B--2---:R-:W-:-:S03]  /*06a0*/  IMAD R10, R10, R13, R26 ;  /* 0x0000000d0a0a7224 */ /* 0x004fc600078e021a */
[----:B------:R-:W2:Y:S01]  /*06b0*/  LDS R24, [R4+0x580] ;  /* 0x0005800004187984 */ /* 0x000ea20000000800 */
[----:B---3--:R-:W-:Y:S02]  /*06c0*/  IMAD R8, R8, R13, R9 ;  /* 0x0000000d08087224 */ /* 0x008fe400078e0209 */
[-C--:B----4-:R-:W-:Y:S02]  /*06d0*/  IMAD R13, R11, R14.reuse, R10 ;  /* 0x0000000e0b0d7224 */ /* 0x090fe400078e020a */
[----:B0-----:R-:W-:Y:S02]  /*06e0*/  IMAD R14, R25, R14, R8 ;  /* 0x0000000e190e7224 */ /* 0x001fe400078e0208 */
[----:B------:R-:W-:Y:S04]  /*06f0*/  LDS R25, [R6+0x600] ;  /* 0x0006000006197984 */ /* 0x000fe80000000800 */
[----:B------:R-:W0:Y:S01]  /*0700*/  LDS.128 R8, [R21+0x30] ;  /* 0x0000300015087984 */ /* 0x000e220000000c00 */
[----:B-1----:R-:W-:-:S03]  /*0710*/  IMAD R26, R12, R15, R13 ;  /* 0x0000000f0c1a7224 */ /* 0x002fc600078e020d */
[----:B------:R-:W1:Y:S01]  /*0720*/  LDS R13, [R4+0x600] ;  /* 0x00060000040d7984 */ /* 0x000e620000000800 */
[----:B--2---:R-:W-:-:S03]  /*0730*/  IMAD R14, R24, R15, R14 ;  /* 0x0000000f180e7224 */ /* 0x004fc600078e020e */
[----:B------:R-:W2:Y:S04]  /*0740*/  LDS R12, [R4+0x680] ;  /* 0x00068000040c7984 */ /* 0x000ea80000000800 */
[----:B------:R-:W3:Y:S04]  /*0750*/  LDS R24, [R6+0x680] ;  /* 0x0006800006187984 */ /* 0x000ee80000000800 */
[----:B------:R-:W4:Y:S01]  /*0760*/  LDS R15, [R6+0x700] ;  /* 0x00070000060f7984 */ /* 0x000f220000000800 */
[----:B0-----:R-:W-:-:S03]  /*0770*/  IMAD R26, R8, R25, R26 ;  /* 0x00000019081a7224 */ /* 0x001fc600078e021a */
[----:B------:R-:W0:Y:S01]  /*0780*/  LDS R25, [R4+0x700] ;  /* 0x0007000004197984 */ /* 0x000e220000000800 */
[----:B-1----:R-:W-:-:S03]  /*0790*/  IMAD R13, R8, R13, R14 ;  /* 0x0000000d080d7224 */ /* 0x002fc600078e020e */
[----:B------:R-:W1:Y:S01]  /*07a0*/  LDS R8, [R4+0x780] ;  /* 0x0007800004087984 */ /* 0x000e620000000800 */
[-C--:B--2---:R-:W-:Y:S02]  /*07b0*/  IMAD R12, R12, R9.reuse, R13 ;  /* 0x000000090c0c7224 */ /* 0x084fe400078e020d */
[----:B---3--:R-:W-:Y:S02]  /*07c0*/  IMAD R26, R24, R9, R26 ;  /* 0x00000009181a7224 */ /* 0x008fe400078e021a */
[----:B------:R-:W2:Y:S02]  /*07d0*/  LDS R24, [R6+0x780] ;  /* 0x0007800006187984 */ /* 0x000ea40000000800 */
[-C--:B----4-:R-:W-:Y:S02]  /*07e0*/  IMAD R26, R15, R10.reuse, R26 ;  /* 0x0000000a0f1a7224 */ /* 0x090fe400078e021a */
[----:B------:R-:W-:Y:S01]  /*07f0*/  LDS R9, [R6+0x800] ;  /* 0x0008000006097984 */ /* 0x000fe20000000800 */
[----:B0-----:R-:W-:-:S03]  /*0800*/  IMAD R25, R25, R10, R12 ;  /* 0x0000000a19197224 */ /* 0x001fc600078e020c */
[----:B------:R-:W0:Y:S04]  /*0810*/  LDS.128 R12, [R21+0x40] ;  /* 0x00004000150c7984 */ /* 0x000e280000000c00 */
[----:B------:R-:W3:Y:S01]  /*0820*/  LDS R10, [R4+0x800] ;  /* 0x00080000040a7984 */ /* 0x000ee20000000800 */
[----:B-1----:R-:W-:-:S03]  /*0830*/  IMAD R25, R8, R11, R25 ;  /* 0x0000000b08197224 */ /* 0x002fc600078e0219 */
[----:B------:R-:W1:Y:S01]  /*0840*/  LDS R8, [R4+0x880] ;  /* 0x0008800004087984 */ /* 0x000e620000000800 */
[----:B--2---:R-:W-:-:S03]  /*0850*/  IMAD R24, R24, R11, R26 ;  /* 0x0000000b18187224 */ /* 0x004fc600078e021a */
[----:B------:R-:W2:Y:S04]  /*0860*/  LDS R26, [R6+0x880] ;  /* 0x00088000061a7984 */ /* 0x000ea80000000800 */
[----:B------:R-:W-:Y:S01]  /*0870*/  LDS R11, [R4+0x900] ;  /* 0x00090000040b7984 */ /* 0x000fe20000000800 */
[----:B0-----:R-:W-:-:S03]  /*0880*/  IMAD R24, R12, R9, R24 ;  /* 0x000000090c187224 */ /* 0x001fc600078e0218 */
[----:B------:R-:W0:Y:S01]  /*0890*/  LDS R9, [R6+0x900] ;  /* 0x0009000006097984 */ /* 0x000e220000000800 */
[----:B---3--:R-:W-:-:S03]  /*08a0*/  IMAD R10, R12, R10, R25 ;  /* 0x0000000a0c0a7224 */ /* 0x008fc600078e0219 */
[----:B------:R-:W3:Y:S01]  /*08b0*/  LDS R12, [R6+0x980] ;  /* 0x00098000060c7984 */ /* 0x000ee20000000800 */
[----:B-1----:R-:W-:-:S03]  /*08c0*/  IMAD R8, R8, R13, R10 ;  /* 0x0000000d08087224 */ /* 0x002fc600078e020a */
[----:B------:R-:W-:Y:S01]  /*08d0*/  LDS R25, [R6+0xa00] ;  /* 0x000a000006197984 */ /* 0x000fe20000000800 */
[----:B--2---:R-:W-:-:S03]  /*08e0*/  IMAD R26, R26, R13, R24 ;  /* 0x0000000d1a1a7224 */ /* 0x004fc600078e0218 */
[----:B------:R-:W1:Y:S04]  /*08f0*/  LDS R24, [R4+0x980] ;  /* 0x0009800004187984 */ /* 0x000e680000000800 */
[----:B------:R-:W-:Y:S01]  /*0900*/  LDS R13, [R4+0xa00] ;  /* 0x000a0000040d7984 */ /* 0x000fe20000000800 */
[-C--:B0-----:R-:W-:Y:S02]  /*0910*/  IMAD R26, R9, R14.reuse, R26 ;  /* 0x0000000e091a7224 */ /* 0x081fe400078e021a */
[----:B------:R-:W-:Y:S02]  /*0920*/  IMAD R14, R11, R14, R8 ;  /* 0x0000000e0b0e7224 */ /* 0x000fe400078e0208 */
[----:B------:R-:W0:Y:S01]  /*0930*/  LDS.128 R8, [R21+0x50] ;  /* 0x0000500015087984 */ /* 0x000e220000000c00 */
[----:B---3--:R-:W-:-:S03]  /*0940*/  IMAD R26, R12, R15, R26 ;  /* 0x0000000f0c1a7224 */ /* 0x008fc600078e021a */
[----:B------:R-:W2:Y:S01]  /*0950*/  LDS R12, [R4+0xa80] ;  /* 0x000a8000040c7984 */ /* 0x000ea20000000800 */
[----:B-1----:R-:W-:-:S03]  /*0960*/  IMAD R14, R24, R15, R14 ;  /* 0x0000000f180e7224 */ /* 0x002fc600078e020e */
[----:B------:R-:W1:Y:S04]  /*0970*/  LDS R24, [R6+0xa80] ;  /* 0x000a800006187984 */ /* 0x000e680000000800 */
[----:B------:R-:W3:Y:S01]  /*0980*/  LDS R15, [R6+0xb00] ;  /* 0x000b0000060f7984 */ /* 0x000ee20000000800 */
[----:B0-----:R-:W-:-:S03]  /*0990*/  IMAD R26, R8, R25, R26 ;  /* 0x00000019081a7224 */ /* 0x001fc600078e021a */
[----:B------:R-:W0:Y:S01]  /*09a0*/  LDS R25, [R4+0xb00] ;  /* 0x000b000004197984 */ /* 0x000e220000000800 */
[----:B------:R-:W-:-:S03]  /*09b0*/  IMAD R13, R8, R13, R14 ;  /* 0x0000000d080d7224 */ /* 0x000fc600078e020e */
[----:B------:R-:W4:Y:S01]  /*09c0*/  LDS R8, [R4+0xb80] ;  /* 0x000b800004087984 */ /* 0x000f220000000800 */
[-C--:B--2---:R-:W-:Y:S02]  /*09d0*/  IMAD R12, R12, R9.reuse, R13 ;  /* 0x000000090c0c7224 */ /* 0x084fe400078e020d */
[----:B-1----:R-:W-:Y:S02]  /*09e0*/  IMAD R26, R24, R9, R26 ;  /* 0x00000009181a7224 */ /* 0x002fe400078e021a */
[----:B------:R-:W1:Y:S02]  /*09f0*/  LDS R24, [R6+0xb80] ;  /* 0x000b800006187984 */ /* 0x000e640000000800 */
[-C--:B---3--:R-:W-:Y:S02]  /*0a00*/  IMAD R26, R15, R10.reuse, R26 ;  /* 0x0000000a0f1a7224 */ /* 0x088fe400078e021a */
[----:B0-----:R-:W-:Y:S02]  /*0a10*/  IMAD R25, R25, R10, R12 ;  /* 0x0000000a19197224 */ /* 0x001fe400078e020c */
[----:B------:R-:W-:Y:S04]  /*0a20*/  LDS R10, [R6+0xc00] ;  /* 0x000c0000060a7984 */ /* 0x000fe80000000800 */
[----:B------:R-:W0:Y:S01]  /*0a30*/  LDS.128 R12, [R21+0x60] ;  /* 0x00006000150c7984 */ /* 0x000e220000000c00 */
[----:B----4-:R-:W-:-:S03]  /*0a40*/  IMAD R25, R8, R11, R25 ;  /* 0x0000000b08197224 */ /* 0x010fc600078e0219 */
[----:B------:R-:W2:Y:S01]  /*0a50*/  LDS R8, [R4+0xc00] ;  /* 0x000c000004087984 */ /* 0x000ea20000000800 */
[----:B-1----:R-:W-:-:S03]  /*0a60*/  IMAD R9, R24, R11, R26 ;  /* 0x0000000b18097224 */ /* 0x002fc600078e021a */
[----:B------:R-:W1:Y:S04]  /*0a70*/  LDS R11, [R6+0xc80] ;  /* 0x000c8000060b7984 */ /* 0x000e680000000800 */
[----:B------:R-:W3:Y:S04]  /*0a80*/  LDS R24, [R4+0xc80] ;  /* 0x000c800004187984 */ /* 0x000ee80000000800 */
[----:B------:R-:W4:Y:S01]  /*0a90*/  LDS R26, [R6+0xd00] ;  /* 0x000d0000061a7984 */ /* 0x000f220000000800 */
[----:B0-----:R-:W-:-:S03]  /*0aa0*/  IMAD R10, R12, R10, R9 ;  /* 0x0000000a0c0a7224 */ /* 0x001fc600078e0209 */
[----:B------:R-:W0:Y:S01]  /*0ab0*/  LDS R9, [R4+0xd00] ;  /* 0x000d000004097984 */ /* 0x000e220000000800 */
[----:B--2---:R-:W-:-:S03]  /*0ac0*/  IMAD R8, R12, R8, R25 ;  /* 0x000000080c087224 */ /* 0x004fc600078e0219 */
[----:B------:R-:W-:Y:S01]  /*0ad0*/  LDS R12, [R4+0xd80] ;  /* 0x000d8000040c7984 */ /* 0x000fe20000000800 */
[----:B-1----:R-:W-:-:S03]  /*0ae0*/  IMAD R11, R11, R13, R10 ;  /* 0x0000000d0b0b7224 */ /* 0x002fc600078e020a */
[----:B------:R-:W-:Y:S01]  /*0af0*/  LDS R25, [R4+0xe00] ;  /* 0x000e000004197984 */ /* 0x000fe20000000800 */
[----:B---3--:R-:W-:-:S03]  /*0b00*/  IMAD R8, R24, R13, R8 ;  /* 0x0000000d18087224 */ /* 0x008fc600078e0208 */
[----:B------:R-:W1:Y:S01]  /*0b10*/  LDS R24, [R6+0xd80] ;  /* 0x000d800006187984 */ /* 0x000e620000000800 */
[----:B----4-:R-:W-:-:S03]  /*0b20*/  IMAD R26, R26, R14, R11 ;  /* 0x0000000e1a1a7224 */ /* 0x010fc600078e020b */
[----:B------:R-:W-:Y:S01]  /*0b30*/  LDS R13, [R6+0xe00] ;  /* 0x000e0000060d7984 */ /* 0x000fe20000000800 */
[----:B0-----:R-:W-:-:S03]  /*0b40*/  IMAD R14, R9, R14, R8 ;  /* 0x0000000e090e7224 */ /* 0x001fc600078e0208 */
[----:B------:R-:W0:Y:S01]  /*0b50*/  LDS.128 R8, [R21+0x70] ;  /* 0x0000700015087984 */ /* 0x000e220000000c00 */
[-C--:B-1----:R-:W-:Y:S02]  /*0b60*/  IMAD R24, R24, R15.reuse, R26 ;  /* 0x0000000f18187224 */ /* 0x082fe400078e021a */
[----:B------:R-:W-:Y:S01]  /*0b70*/  IMAD R15, R12, R15, R14 ;  /* 0x0000000f0c0f7224 */ /* 0x000fe200078e020e */
[----:B------:R-:W-:Y:S04]  /*0b80*/  LDS R26, [R4+0xf00] ;  /* 0x000f0000041a7984 */ /* 0x000fe80000000800 */
[----:B------:R-:W1:Y:S04]  /*0b90*/  LDS R14, [R6+0xe80] ;  /* 0x000e8000060e7984 */ /* 0x000e680000000800 */
[----:B------:R-:W2:Y:S01]  /*0ba0*/  LDS R12, [R4+0xe80] ;  /* 0x000e8000040c7984 */ /* 0x000ea20000000800 */
[----:B0-----:R-:W-:-:S03]  /*0bb0*/  IMAD R15, R8, R25, R15 ;  /* 0x00000019080f7224 */ /* 0x001fc600078e020f */
[----:B------:R-:W0:Y:S01]  /*0bc0*/  LDS R25, [R6+0xf00] ;  /* 0x000f000006197984 */ /* 0x000e220000000800 */
[----:B------:R-:W-:-:S03]  /*0bd0*/  IMAD R13, R8, R13, R24 ;  /* 0x0000000d080d7224 */ /* 0x000fc600078e0218 */
[----:B------:R-:W3:Y:S04]  /*0be0*/  LDS R24, [R6+0xf80] ;  /* 0x000f800006187984 */ /* 0x000ee80000000800 */
[----:B------:R-:W4:Y:S01]  /*0bf0*/  LDS R8, [R4+0xf80] ;  /* 0x000f800004087984 */ /* 0x000f220000000800 */
[----:B------:R-:W-:Y:S01]  /*0c00*/  IADD3 R2, PT, PT, R2, 0x1, RZ ;  /* 0x0000000102027810 */ /* 0x000fe20007ffe0ff */
[----:B------:R-:W-:Y:S03]  /*0c10*/  BAR.SYNC.DEFER_BLOCKING 0x0 ;  /* 0x0000000000007b1d */ /* 0x000fe60000010000 */
[----:B------:R-:W-:Y:S01]  /*0c20*/  ISETP.NE.AND P0, PT, R2, RZ, PT ;  /* 0x000000ff0200720c */ /* 0x000fe20003f05270 */
[----:B-1----:R-:W-:-:S02]  /*0c30*/  IMAD R13, R14, R9, R13 ;  /* 0x000000090e0d7224 */ /* 0x002fc400078e020d */
[----:B--2---:R-:W-:-:S04]  /*0c40*/  IMAD R15, R12, R9, R15 ;  /* 0x000000090c0f7224 */ /* 0x004fc800078e020f */
[-C--:B------:R-:W-:Y:S01]  /*0c50*/  IMAD R15, R26, R10.reuse, R15 ;  /* 0x0000000a1a0f7224 */ /* 0x080fe200078e020f */
[----:B------:R-:W-:Y:S02]  /*0c60*/  IADD3 R17, PT, PT, R17, 0x20, RZ ;  /* 0x0000002011117810 */ /* 0x000fe40007ffe0ff */
[----:B------:R-:W-:Y:S02]  /*0c70*/  IADD3 R19, PT, PT, R19, 0x20, RZ ;  /* 0x0000002013137810 */ /* 0x000fe40007ffe0ff */
[----:B------:R-:W-:Y:S02]  /*0c80*/  IADD3 R3, PT, PT, R3, 0x20, RZ ;  /* 0x0000002003037810 */ /* 0x000fe40007ffe0ff */
[----:B------:R-:W-:Y:S01]  /*0c90*/  LEA R5, R0, R5, 0x5 ;  /* 0x0000000500057211 */ /* 0x000fe200078e28ff */
[----:B0-----:R-:W-:-:S04]  /*0ca0*/  IMAD R25, R25, R10, R13 ;  /* 0x0000000a19197224 */ /* 0x001fc800078e020d */
[-C--:B---3--:R-:W-:Y:S02]  /*0cb0*/  IMAD R25, R24, R11.reuse, R25 ;  /* 0x0000000b18197224 */ /* 0x088fe400078e0219 */
[----:B----4-:R-:W-:Y:S01]  /*0cc0*/  IMAD R27, R8, R11, R15 ;  /* 0x0000000b081b7224 */ /* 0x010fe200078e020f */
[----:B------:R-:W-:Y:S06]  /*0cd0*/  @P0 BRA `(.L_x_1) ;  /* 0xfffffff400780947 */ /* 0x000fec000383ffff */
.L_x_0:
[----:B------:R-:W1:Y:S01]  /*0ce0*/  LDC.64 R2, c[0x0][0x380] ;  /* 0x0000e000ff027b82 */ /* 0x000e620000000a00 */
[----:B------:R-:W-:-:S04]  /*0cf0*/  IMAD R23, R22, R0, R23 ;  /* 0x0000000016177224 */ /* 0x000fc800078e0217 */
[----:B-1----:R-:W-:-:S05]  /*0d00*/  IMAD.WIDE R2, R23, 0x4, R2 ;  /* 0x0000000417027825 */ /* 0x002fca00078e0202 */
[----:B0-----:R-:W-:Y:S04]  /*0d10*/  STG.E desc[UR6][R2.64], R25 ;  /* 0x0000001902007986 */ /* 0x001fe8000c101906 */
[----:B------:R-:W-:Y:S01]  /*0d20*/  STG.E desc[UR6][R2.64+0x80], R27 ;  /* 0x0000801b02007986 */ /* 0x000fe2000c101906 */
[----:B------:R-:W-:Y:S05]  /*0d30*/  EXIT ;  /* 0x000000000000794d */ /* 0x000fea0003800000 */
.L_x_2:
[----:B------:R-:W-:-:S00]  /*0d40*/  BRA `(.L_x_2) ;  /* 0xfffffffc00fc7947 */ /* 0x000fc0000383ffff */
[----:B------:R-:W-:-:S00]  /*0d50*/  NOP ;  /* 0x0000000000007918 */ /* 0x000fc00000000000 */
        /* <DEDUP_REMOVED lines=10> */
.L_x_11:


//--------------------- .text._Z14MatrixMulTiledPiS_S_i --------------------------
	.section	.text._Z14MatrixMulTiledPiS_S_i,"ax",@progbits
	.align	128
        .global         _Z14MatrixMulTiledPiS_S_i
        .type           _Z14MatrixMulTiledPiS_S_i,@function
        .size           _Z14MatrixMulTiledPiS_S_i,(.L_x_12 - _Z14MatrixMulTiledPiS_S_i)
        .other          _Z14MatrixMulTiledPiS_S_i,@"STO_CUDA_ENTRY STV_DEFAULT"
_Z14MatrixMulTiledPiS_S_i:
.text._Z14MatrixMulTiledPiS_S_i:
[----:B------:R-:W-:Y:S01]  /*0000*/  LDC R1, c[0x0][0x37c] ;  /* 0x0000df00ff017b82 */ /* 0x000fe20000000800 */
[----:B------:R-:W0:Y:S01]  /*0010*/  LDCU UR4, c[0x0][0x398] ;  /* 0x00007300ff0477ac */ /* 0x000e220008000800 */
[----:B------:R-:W1:Y:S01]  /*0020*/  S2R R25, SR_CTAID.Y ;  /* 0x0000000000197919 */ /* 0x000e620000002600 */
[----:B------:R-:W-:Y:S01]  /*0030*/  HFMA2 R27, -RZ, RZ, 0, 0 ;  /* 0x00000000ff1b7431 */ /* 0x000fe200000001ff */
[----:B------:R-:W2:Y:S01]  /*0040*/  LDCU.64 UR8, c[0x0][0x358] ;  /* 0x00006b00ff0877ac */ /* 0x000ea20008000a00 */
[----:B------:R-:W1:Y:S01]  /*0050*/  S2R R19, SR_TID.Y ;  /* 0x0000000000137919 */ /* 0x000e620000002200 */
[----:B------:R-:W3:Y:S01]  /*0060*/  S2R R2, SR_CTAID.X ;  /* 0x0000000000027919 */ /* 0x000ee20000002500 */
[----:B------:R-:W3:Y:S01]  /*0070*/  S2R R21, SR_TID.X ;  /* 0x0000000000157919 */ /* 0x000ee20000002100 */
[----:B0-----:R-:W-:-:S04]  /*0080*/  MOV R6, UR4 ;  /* 0x0000000400067c02 */ /* 0x001fc80008000f00 */
[----:B------:R-:W-:Y:S02]  /*0090*/  ISETP.GE.AND P0, PT, R6, 0x20, PT ;  /* 0x000000200600780c */ /* 0x000fe40003f06270 */
[----:B-1----:R-:W-:Y:S02]  /*00a0*/  LEA R25, R25, R19, 0x5 ;  /* 0x0000001319197211 */ /* 0x002fe400078e28ff */
[----:B---3--:R-:W-:-:S09]  /*00b0*/  LEA R23, R2, R21, 0x5 ;  /* 0x0000001502177211 */ /* 0x008fd200078e28ff */
[----:B--2---:R-:W-:Y:S05]  /*00c0*/  @!P0 BRA `(.L_x_3) ;  /* 0x0000000400c08947 */ /* 0x004fea0003800000 */
[----:B------:R-:W0:Y:S01]  /*00d0*/  S2UR UR6, SR_CgaCtaId ;  /* 0x00000000000679c3 */ /* 0x000e220000008800 */
[----:B------:R-:W-:Y:S01]  /*00e0*/  UMOV UR4, 0x400 ;  /* 0x0000040000047882 */ /* 0x000fe20000000000 */
[----:B------:R-:W-:Y:S01]  /*00f0*/  SHF.R.S32.HI R3, RZ, 0x1f, R6 ;  /* 0x0000001fff037819 */ /* 0x000fe20000011406 */
[----:B------:R-:W-:Y:S01]  /*0100*/  UIADD3 UR5, UPT, UPT, UR4, 0x1000, URZ ;  /* 0x0000100004057890 */ /* 0x000fe2000fffe0ff */
[-CC-:B------:R-:W-:Y:S01]  /*0110*/  IMAD R17, R19, R6.reuse, R21.reuse ;  /* 0x0000000613117224 */ /* 0x180fe200078e0215 */
[----:B------:R-:W-:Y:S01]  /*0120*/  MOV R27, RZ ;  /* 0x000000ff001b7202 */ /* 0x000fe20000000f00 */
[-C--:B------:R-:W-:Y:S01]  /*0130*/  IMAD R7, R25, R6.reuse, R21 ;  /* 0x0000000619077224 */ /* 0x080fe200078e0215 */
[----:B------:R-:W-:Y:S01]  /*0140*/  LEA.HI R3, R3, R6, RZ, 0x5 ;  /* 0x0000000603037211 */ /* 0x000fe200078f28ff */
[----:B------:R-:W1:Y:S01]  /*0150*/  LDC R0, c[0x0][0x398] ;  /* 0x0000e600ff007b82 */ /* 0x000e620000000800 */
[----:B------:R-:W-:Y:S02]  /*0160*/  LEA R17, R2, R17, 0x5 ;  /* 0x0000001102117211 */ /* 0x000fe400078e28ff */
[----:B------:R-:W-:-:S04]  /*0170*/  SHF.R.S32.HI R16, RZ, 0x5, R3 ;  /* 0x00000005ff107819 */ /* 0x000fc80000011403 */
[----:B------:R-:W-:Y:S01]  /*0180*/  IADD3 R16, PT, PT, -R16, RZ, RZ ;  /* 0x000000ff10107210 */ /* 0x000fe20007ffe1ff */
[----:B0-----:R-:W-:Y:S02]  /*0190*/  ULEA UR4, UR6, UR4, 0x18 ;  /* 0x0000000406047291 */ /* 0x001fe4000f8ec0ff */
[----:B------:R-:W-:-:S04]  /*01a0*/  ULEA UR5, UR6, UR5, 0x18 ;  /* 0x0000000506057291 */ /* 0x000fc8000f8ec0ff */
[----:B------:R-:W-:Y:S02]  /*01b0*/  LEA R5, R19, UR4, 0x7 ;  /* 0x0000000413057c11 */ /* 0x000fe4000f8e38ff */
[C---:B------:R-:W-:Y:S02]  /*01c0*/  LEA R3, R21.reuse, UR5, 0x2 ;  /* 0x0000000515037c11 */ /* 0x040fe4000f8e10ff */
[----:B------:R-:W-:Y:S02]  /*01d0*/  LEA R4, R21, R5, 0x2 ;  /* 0x0000000515047211 */ /* 0x000fe400078e10ff */
[----:B------:R-:W-:-:S07]  /*01e0*/  LEA R2, R19, R3, 0x7 ;  /* 0x0000000313027211 */ /* 0x000fce00078e38ff */
.L_x_4:
[----:B-1----:R-:W-:-:S04]  /*01f0*/  MOV R6, R0 ;  /* 0x0000000000067202 */ /* 0x002fc80000000f00 */
[-C--:B------:R-:W-:Y:S02]  /*0200*/  ISETP.GE.AND P1, PT, R21, R6.reuse, PT ;  /* 0x000000061500720c */ /* 0x080fe40003f26270 */
[-C--:B------:R-:W-:Y:S02]  /*0210*/  ISETP.GE.U32.AND P0, PT, R23, R6.reuse, PT ;  /* 0x000000061700720c */ /* 0x080fe40003f06070 */
[-C--:B------:R-:W-:Y:S02]  /*0220*/  ISETP.GE.U32.OR P1, PT, R25, R6.reuse, P1 ;  /* 0x000000061900720c */ /* 0x080fe40000f26470 */
[----:B------:R-:W-:-:S11]  /*0230*/  ISETP.GE.OR P0, PT, R19, R6, P0 ;  /* 0x000000061300720c */ /* 0x000fd60000706670 */
[----:B------:R-:W0:Y:S08]  /*0240*/  @!P1 LDC.64 R10, c[0x0][0x388] ;  /* 0x0000e200ff0a9b82 */ /* 0x000e300000000a00 */
[----:B------:R-:W1:Y:S01]  /*0250*/  @!P0 LDC.64 R8, c[0x0][0x390] ;  /* 0x0000e400ff088b82 */ /* 0x000e620000000a00 */
[----:B0-----:R-:W-:-:S05]  /*0260*/  @!P1 IMAD.WIDE R10, R7, 0x4, R10 ;  /* 0x00000004070a9825 */ /* 0x001fca00078e020a */
[----:B------:R-:W2:Y:S01]  /*0270*/  @!P1 LDG.E R18, desc[UR8][R10.64] ;  /* 0x000000080a129981 */ /* 0x000ea2000c1e1900 */
[----:B-1----:R-:W-:-:S05]  /*0280*/  @!P0 IMAD.WIDE.U32 R8, R17, 0x4, R8 ;  /* 0x0000000411088825 */ /* 0x002fca00078e0008 */
[----:B------:R-:W3:Y:S04]  /*0290*/  @!P0 LDG.E R22, desc[UR8][R8.64] ;  /* 0x0000000808168981 */ /* 0x000ee8000c1e1900 */
[----:B--2---:R-:W-:Y:S04]  /*02a0*/  @!P1 STS [R4], R18 ;  /* 0x0000001204009388 */ /* 0x004fe80000000800 */
[----:B---3--:R-:W-:Y:S01]  /*02b0*/  @!P0 STS [R2], R22 ;  /* 0x0000001602008388 */ /* 0x008fe20000000800 */
[----:B------:R-:W-:Y:S06]  /*02c0*/  BAR.SYNC.DEFER_BLOCKING 0x0 ;  /* 0x0000000000007b1d */ /* 0x000fec0000010000 */
[----:B------:R-:W-:Y:S04]  /*02d0*/  LDS R24, [R3] ;  /* 0x0000000003187984 */ /* 0x000fe80000000800 */
[----:B------:R-:W0:Y:S04]  /*02e0*/  LDS.128 R12, [R5] ;  /* 0x00000000050c7984 */ /* 0x000e280000000c00 */
[----:B------:R-:W1:Y:S04]  /*02f0*/  LDS R26, [R3+0x80] ;  /* 0x00008000031a7984 */ /* 0x000e680000000800 */
[----:B------:R-:W2:Y:S04]  /*0300*/  LDS R29, [R3+0x100] ;  /* 0x00010000031d7984 */ /* 0x000ea80000000800 */
[----:B------:R-:W3:Y:S04]  /*0310*/  LDS R20, [R3+0x180] ;  /* 0x0001800003147984 */ /* 0x000ee80000000800 */
[----:B------:R-:W-:Y:S04]  /*0320*/  LDS.128 R8, [R5+0x10] ;  /* 0x0000100005087984 */ /* 0x000fe80000000c00 */
[----:B------:R-:W-:Y:S04]  /*0330*/  LDS R18, [R3+0x280] ;  /* 0x0002800003127984 */ /* 0x000fe80000000800 */
[----:B------:R-:W-:Y:S01]  /*0340*/  LDS R22, [R3+0xb80] ;  /* 0x000b800003167984 */ /* 0x000fe20000000800 */
[----:B0-----:R-:W-:-:S03]  /*0350*/  IMAD R12, R12, R24, R27 ;  /* 0x000000180c0c7224 */ /* 0x001fc600078e021b */
[----:B------:R-:W0:Y:S01]  /*0360*/  LDS R27, [R3+0x200] ;  /* 0x00020000031b7984 */ /* 0x000e220000000800 */
[----:B-1----:R-:W-:-:S04]  /*0370*/  IMAD R12, R26, R13, R12 ;  /* 0x0000000d1a0c7224 */ /* 0x002fc800078e020c */
[----:B--2---:R-:W-:Y:S02]  /*0380*/  IMAD R12, R29, R14, R12 ;  /* 0x0000000e1d0c7224 */ /* 0x004fe400078e020c */
[----:B------:R-:W1:Y:S02]  /*0390*/  LDS R29, [R3+0x300] ;  /* 0x00030000031d7984 */ /* 0x000e640000000800 */
[----:B---3--:R-:W-:Y:S02]  /*03a0*/  IMAD R12, R20, R15, R12 ;  /* 0x0000000f140c7224 */ /* 0x008fe400078e020c */
[----:B------:R-:W2:Y:S02]  /*03b0*/  LDS R20, [R3+0x380] ;  /* 0x0003800003147984 */ /* 0x000ea40000000800 */
[----:B0-----:R-:W-:Y:S02]  /*03c0*/  IMAD R8, R8, R27, R12 ;  /* 0x0000001b08087224 */ /* 0x001fe400078e020c */
[----:B------:R-:W-:Y:S04]  /*03d0*/  LDS R27, [R3+0x400] ;  /* 0x00040000031b7984 */ /* 0x000fe80000000800 */
[----:B------:R-:W0:Y:S01]  /*03e0*/  LDS.128 R12, [R5+0x20] ;  /* 0x00002000050c7984 */ /* 0x000e220000000c00 */
[----:B------:R-:W-:-:S03]  /*03f0*/  IMAD R8, R18, R9, R8 ;  /* 0x0000000912087224 */ /* 0x000fc600078e0208 */
[----:B------:R-:W3:Y:S01]  /*0400*/  LDS R18, [R3+0x480] ;  /* 0x0004800003127984 */ /* 0x000ee20000000800 */
[----:B-1----:R-:W-:-:S03]  /*0410*/  IMAD R8, R29, R10, R8 ;  /* 0x0000000a1d087224 */ /* 0x002fc600078e0208 */
[----:B------:R-:W1:Y:S01]  /*0420*/  LDS R29, [R3+0x500] ;  /* 0x00050000031d7984 */ /* 0x000e620000000800 */
[----:B--2---:R-:W-:-:S03]  /*0430*/  IMAD R8, R20, R11, R8 ;  /* 0x0000000b14087224 */ /* 0x004fc600078e0208 */
[----:B------:R-:W2:Y:S01]  /*0440*/  LDS R20, [R3+0x580] ;  /* 0x0005800003147984 */ /* 0x000ea20000000800 */
[----:B0-----:R-:W-:-:S03]  /*0450*/  IMAD R12, R12, R27, R8 ;  /* 0x0000001b0c0c7224 */ /* 0x001fc600078e0208 */
[----:B------:R-:W-:Y:S04]  /*0460*/  LDS R27, [R3+0x600] ;  /* 0x00060000031b7984 */ /* 0x000fe80000000800 */
[----:B------:R-:W0:Y:S01]  /*0470*/  LDS.128 R8, [R5+0x30] ;  /* 0x0000300005087984 */ /* 0x000e220000000c00 */
[----:B---3--:R-:W-:-:S03]  /*0480*/  IMAD R12, R18, R13, R12 ;  /* 0x0000000d120c7224 */ /* 0x008fc600078e020c */
        /* <DEDUP_REMOVED lines=22> */
[----:B------:R-:W-:Y:S01]  /*05f0*/  LDS R20, [R3+0xc80] ;  /* 0x000c800003147984 */ /* 0x000fe20000000800 */
[----:B0-----:R-:W-:-:S03]  /*0600*/  IMAD R27, R8, R27, R12 ;  /* 0x0000001b081b7224 */ /* 0x001fc600078e020c */
[----:B------:R-:W-:Y:S04]  /*0610*/  LDS R8, [R3+0xc00] ;  /* 0x000c000003087984 */ /* 0x000fe80000000800 */
[----:B------:R-:W0:Y:S01]  /*0620*/  LDS.128 R12, [R5+0x60] ;  /* 0x00006000050c7984 */ /* 0x000e220000000c00 */
[----:B---3--:R-:W-:-:S03]  /*0630*/  IMAD R9, R18, R9, R27 ;  /* 0x0000000912097224 */ /* 0x008fc600078e021b */
[----:B------:R-:W2:Y:S01]  /*0640*/  LDS R27, [R3+0xd00] ;  /* 0x000d0000031b7984 */ /* 0x000ea20000000800 */
[----:B-1----:R-:W-:-:S03]  /*0650*/  IMAD R9, R29, R10, R9 ;  /* 0x0000000a1d097224 */ /* 0x002fc600078e0209 */
[----:B------:R-:W1:Y:S01]  /*0660*/  LDS R18, [R3+0xd80] ;  /* 0x000d800003127984 */ /* 0x000e620000000800 */
[----:B------:R-:W-:-:S03]  /*0670*/  IMAD R9, R22, R11, R9 ;  /* 0x0000000b16097224 */ /* 0x000fc600078e0209 */
[----:B------:R-:W-:Y:S04]  /*0680*/  LDS R29, [R3+0xe00] ;  /* 0x000e0000031d7984 */ /* 0x000fe80000000800 */
[----:B------:R-:W-:Y:S01]  /*0690*/  LDS R22, [R3+0xe80] ;  /* 0x000e800003167984 */ /* 0x000fe20000000800 */
[----:B0-----:R-:W-:-:S03]  /*06a0*/  IMAD R12, R12, R8, R9 ;  /* 0x000000080c0c7224 */ /* 0x001fc600078e0209 */
[----:B------:R-:W0:Y:S01]  /*06b0*/  LDS.128 R8, [R5+0x70] ;  /* 0x0000700005087984 */ /* 0x000e220000000c00 */
[----:B------:R-:W-:-:S03]  /*06c0*/  IMAD R20, R20, R13, R12 ;  /* 0x0000000d14147224 */ /* 0x000fc600078e020c */
[----:B------:R-:W3:Y:S04]  /*06d0*/  LDS R13, [R3+0xf00] ;  /* 0x000f0000030d7984 */ /* 0x000ee80000000800 */
[----:B------:R-:W4:Y:S01]  /*06e0*/  LDS R12, [R3+0xf80] ;  /* 0x000f8000030c7984 */ /* 0x000f220000000800 */
[----:B--2---:R-:W-:Y:S01]  /*06f0*/  IMAD R14, R27, R14, R20 ;  /* 0x0000000e1b0e7224 */ /* 0x004fe200078e0214 */
[----:B------:R-:W-:-:S03]  /*0700*/  IADD3 R16, PT, PT, R16, 0x1, RZ ;  /* 0x0000000110107810 */ /* 0x000fc60007ffe0ff */
[----:B-1----:R-:W-:Y:S01]  /*0710*/  IMAD R14, R18, R15, R14 ;  /* 0x0000000f120e7224 */ /* 0x002fe200078e020e */
[----:B------:R-:W-:Y:S01]  /*0720*/  BAR.SYNC.DEFER_BLOCKING 0x0 ;  /* 0x0000000000007b1d */ /* 0x000fe20000010000 */
[----:B------:R-:W-:Y:S02]  /*0730*/  ISETP.NE.AND P0, PT, R16, RZ, PT ;  /* 0x000000ff1000720c */ /* 0x000fe40003f05270 */
[----:B------:R-:W-:Y:S02]  /*0740*/  IADD3 R21, PT, PT, R21, 0x20, RZ ;  /* 0x0000002015157810 */ /* 0x000fe40007ffe0ff */
[----:B------:R-:W-:Y:S02]  /*0750*/  IADD3 R19, PT, PT, R19, 0x20, RZ ;  /* 0x0000002013137810 */ /* 0x000fe40007ffe0ff */
[----:B------:R-:W-:Y:S02]  /*0760*/  IADD3 R7, PT, PT, R7, 0x20, RZ ;  /* 0x0000002007077810 */ /* 0x000fe40007ffe0ff */
[----:B------:R-:W-:Y:S01]  /*0770*/  LEA R17, R6, R17, 0x5 ;  /* 0x0000001106117211 */ /* 0x000fe200078e28ff */
[----:B0-----:R-:W-:-:S04]  /*0780*/  IMAD R8, R8, R29, R14 ;  /* 0x0000001d08087224 */ /* 0x001fc800078e020e */
[----:B------:R-:W-:-:S04]  /*0790*/  IMAD R8, R22, R9, R8 ;  /* 0x0000000916087224 */ /* 0x000fc800078e0208 */
[----:B---3--:R-:W-:-:S04]  /*07a0*/  IMAD R8, R13, R10, R8 ;  /* 0x0000000a0d087224 */ /* 0x008fc800078e0208 */
[----:B----4-:R-:W-:Y:S01]  /*07b0*/  IMAD R27, R12, R11, R8 ;  /* 0x0000000b0c1b7224 */ /* 0x010fe200078e0208 */
[----:B------:R-:W-:Y:S06]  /*07c0*/  @P0 BRA `(.L_x_4) ;  /* 0xfffffff800880947 */ /* 0x000fec000383ffff */
.L_x_3:
[----:B------:R-:W0:Y:S01]  /*07d0*/  LDC.64 R2, c[0x0][0x380] ;  /* 0x0000e000ff027b82 */ /* 0x000e220000000a00 */
[----:B------:R-:W-:-:S04]  /*07e0*/  IMAD R23, R25, R6, R23 ;  /* 0x0000000619177224 */ /* 0x000fc800078e0217 */
[----:B0-----:R-:W-:-:S05]  /*07f0*/  IMAD.WIDE R2, R23, 0x4, R2 ;  /* 0x0000000417027825 */ /* 0x001fca00078e0202 */
[----:B------:R-:W-:Y:S01]  /*0800*/  STG.E desc[UR8][R2.64], R27 ;  /* 0x0000001b02007986 */ /* 0x000fe2000c101908 */
[----:B------:R-:W-:Y:S05]  /*0810*/  EXIT ;  /* 0x000000000000794d */ /* 0x000fea0003800000 */
.L_x_5:
        /* <DEDUP_REMOVED lines=14> */
.L_x_12:


//--------------------- .text._Z11matrixMultiPiS_S_i --------------------------
	.section	.text._Z11matrixMultiPiS_S_i,"ax",@progbits
	.align	128
        .global         _Z11matrixMultiPiS_S_i
        .type           _Z11matrixMultiPiS_S_i,@function
        .size           _Z11matrixMultiPiS_S_i,(.L_x_13 - _Z11matrixMultiPiS_S_i)
        .other          _Z11matrixMultiPiS_S_i,@"STO_CUDA_ENTRY STV_DEFAULT"
_Z11matrixMultiPiS_S_i:
.text._Z11matrixMultiPiS_S_i:
[----:B------:R-:W-:Y:S01]  /*0000*/  LDC R1, c[0x0][0x37c] ;  /* 0x0000df00ff017b82 */ /* 0x000fe20000000800 */
[----:B------:R-:W0:Y:S07]  /*0010*/  S2R R0, SR_TID.Y ;  /* 0x0000000000007919 */ /* 0x000e2e0000002200 */
[----:B------:R-:W0:Y:S01]  /*0020*/  S2UR UR4, SR_CTAID.Y ;  /* 0x00000000000479c3 */ /* 0x000e220000002600 */
[----:B------:R-:W1:Y:S01]  /*0030*/  LDCU UR20, c[0x0][0x398] ;  /* 0x00007300ff1477ac */ /* 0x000e620008000800 */
[----:B------:R-:W2:Y:S06]  /*0040*/  S2R R3, SR_TID.X ;  /* 0x0000000000037919 */ /* 0x000eac0000002100 */
[----:B------:R-:W0:Y:S08]  /*0050*/  LDC R13, c[0x0][0x364] ;  /* 0x0000d900ff0d7b82 */ /* 0x000e300000000800 */
[----:B------:R-:W2:Y:S08]  /*0060*/  S2UR UR5, SR_CTAID.X ;  /* 0x00000000000579c3 */ /* 0x000eb00000002500 */
[----:B------:R-:W2:Y:S01]  /*0070*/  LDC R2, c[0x0][0x360] ;  /* 0x0000d800ff027b82 */ /* 0x000ea20000000800 */
[----:B0-----:R-:W-:-:S02]  /*0080*/  IMAD R13, R13, UR4, R0 ;  /* 0x000000040d0d7c24 */ /* 0x001fc4000f8e0200 */
[----:B--2---:R-:W-:-:S05]  /*0090*/  IMAD R0, R2, UR5, R3 ;  /* 0x0000000502007c24 */ /* 0x004fca000f8e0203 */
[----:B------:R-:W-:-:S04]  /*00a0*/  VIMNMX R2, PT, PT, R13, R0, !PT ;  /* 0x000000000d027248 */ /* 0x000fc80007fe0100 */
[----:B-1----:R-:W-:-:S13]  /*00b0*/  ISETP.GE.AND P0, PT, R2, UR20, PT ;  /* 0x0000001402007c0c */ /* 0x002fda000bf06270 */
[----:B------:R-:W-:Y:S05]  /*00c0*/  @P0 EXIT ;  /* 0x000000000000094d */ /* 0x000fea0003800000 */
[----:B------:R-:W-:Y:S01]  /*00d0*/  UISETP.GE.U32.AND UP0, UPT, UR20, 0x8, UPT ;  /* 0x000000081400788c */ /* 0x000fe2000bf06070 */
[----:B------:R-:W-:Y:S02]  /*00e0*/  HFMA2 R12, -RZ, RZ, 0, 0 ;  /* 0x00000000ff0c7431 */ /* 0x000fe400000001ff */
[----:B------:R-:W-:Y:S01]  /*00f0*/  IMAD R13, R13, UR20, RZ ;  /* 0x000000140d0d7c24 */ /* 0x000fe2000f8e02ff */
[----:B------:R-:W-:Y:S01]  /*0100*/  UMOV UR4, URZ ;  /* 0x000000ff00047c82 */ /* 0x000fe20008000000 */
[----:B------:R-:W0:Y:S04]  /*0110*/  LDCU.64 UR18, c[0x0][0x358] ;  /* 0x00006b00ff1277ac */ /* 0x000e280008000a00 */
[----:B------:R-:W-:Y:S05]  /*0120*/  BRA.U !UP0, `(.L_x_6) ;  /* 0x0000000508007547 */ /* 0x000fea000b800000 */
[----:B------:R-:W1:Y:S01]  /*0130*/  LDC.64 R2, c[0x0][0x388] ;  /* 0x0000e200ff027b82 */ /* 0x000e620000000a00 */
[----:B------:R-:W2:Y:S01]  /*0140*/  LDCU.64 UR22, c[0x0][0x390] ;  /* 0x00007200ff1677ac */ /* 0x000ea20008000a00 */
[----:B------:R-:W-:Y:S02]  /*0150*/  MOV R12, RZ ;  /* 0x000000ff000c7202 */ /* 0x000fe40000000f00 */
[----:B------:R-:W-:Y:S01]  /*0160*/  MOV R14, R0 ;  /* 0x00000000000e7202 */ /* 0x000fe20000000f00 */
[----:B------:R-:W-:-:S04]  /*0170*/  ULOP3.LUT UR4, UR20, 0x7ffffff8, URZ, 0xc0, !UPT ;  /* 0x7ffffff814047892 */ /* 0x000fc8000f8ec0ff */
[----:B------:R-:W-:Y:S02]  /*0180*/  UIADD3 UR5, UPT, UPT, -UR4, URZ, URZ ;  /* 0x000000ff04057290 */ /* 0x000fe4000fffe1ff */
[----:B--2---:R-:W-:Y:S02]  /*0190*/  UIMAD.WIDE UR6, UR20, 0x8, UR22 ;  /* 0x00000008140678a5 */ /* 0x004fe4000f8e0216 */
[----:B------:R-:W-:Y:S02]  /*01a0*/  UIMAD.WIDE UR8, UR20, 0xc, UR22 ;  /* 0x0000000c140878a5 */ /* 0x000fe4000f8e0216 */
[----:B------:R-:W-:Y:S01]  /*01b0*/  UIMAD.WIDE UR10, UR20, 0x10, UR22 ;  /* 0x00000010140a78a5 */ /* 0x000fe2000f8e0216 */
[----:B-1----:R-:W-:Y:S01]  /*01c0*/  IMAD.WIDE.U32 R2, R13, 0x4, R2 ;  /* 0x000000040d027825 */ /* 0x002fe200078e0002 */
[----:B------:R-:W-:Y:S02]  /*01d0*/  UIMAD.WIDE UR12, UR20, 0x14, UR22 ;  /* 0x00000014140c78a5 */ /* 0x000fe4000f8e0216 */
[----:B------:R-:W-:Y:S01]  /*01e0*/  UIMAD.WIDE UR14, UR20, 0x18, UR22 ;  /* 0x00000018140e78a5 */ /* 0x000fe2000f8e0216 */
[----:B------:R-:W-:Y:S01]  /*01f0*/  IADD3 R2, P0, PT, R2, 0x10, RZ ;  /* 0x0000001002027810 */ /* 0x000fe20007f1e0ff */
[----:B------:R-:W-:-:S03]  /*0200*/  UIMAD.WIDE UR16, UR20, 0x1c, UR22 ;  /* 0x0000001c141078a5 */ /* 0x000fc6000f8e0216 */
[----:B------:R-:W-:-:S09]  /*0210*/  IADD3.X R3, PT, PT, RZ, R3, RZ, P0, !PT ;  /* 0x00000003ff037210 */ /* 0x000fd200007fe4ff */
.L_x_7:
[----:B------:R-:W-:Y:S01]  /*0220*/  UIMAD.WIDE UR24, UR20, 0x4, UR22 ;  /* 0x00000004141878a5 */ /* 0x000fe2000f8e0216 */
[----:B------:R-:W-:Y:S01]  /*0230*/  MOV R23, 0x4 ;  /* 0x0000000400177802 */ /* 0x000fe20000000f00 */
[----:B------:R-:W-:Y:S01]  /*0240*/  HFMA2 R25, -RZ, RZ, 0, 2.384185791015625e-07 ;  /* 0x00000004ff197431 */ /* 0x000fe200000001ff */
[----:B0-----:R-:W2:Y:S03]  /*0250*/  LDG.E R21, desc[UR18][R2.64+-0x10] ;  /* 0xfffff01202157981 */ /* 0x001ea6000c1e1900 */
[----:B------:R-:W-:Y:S01]  /*0260*/  IMAD.WIDE R22, R14, R23, UR22 ;  /* 0x000000160e167e25 */ /* 0x000fe2000f8e0217 */
[----:B------:R-:W-:Y:S01]  /*0270*/  MOV R8, UR24 ;  /* 0x0000001800087c02 */ /* 0x000fe20008000f00 */
[----:B------:R-:W3:Y:S01]  /*0280*/  LDG.E R19, desc[UR18][R2.64+-0xc] ;  /* 0xfffff41202137981 */ /* 0x000ee2000c1e1900 */
[----:B------:R-:W-:-:S03]  /*0290*/  MOV R9, UR25 ;  /* 0x0000001900097c02 */ /* 0x000fc60008000f00 */
[----:B------:R-:W2:Y:S01]  /*02a0*/  LDG.E R22, desc[UR18][R22.64] ;  /* 0x0000001216167981 */ /* 0x000ea2000c1e1900 */
[----:B------:R-:W-:Y:S02]  /*02b0*/  IMAD.MOV.U32 R11, RZ, RZ, 0x4 ;  /* 0x00000004ff0b7424 */ /* 0x000fe400078e00ff */
[----:B------:R-:W-:-:S04]  /*02c0*/  IMAD.WIDE R8, R14, 0x4, R8 ;  /* 0x000000040e087825 */ /* 0x000fc800078e0208 */
[----:B------:R-:W-:Y:S01]  /*02d0*/  HFMA2 R7, -RZ, RZ, 0, 2.384185791015625e-07 ;  /* 0x00000004ff077431 */ /* 0x000fe200000001ff */
[----:B------:R-:W-:Y:S01]  /*02e0*/  MOV R5, 0x4 ;  /* 0x0000000400057802 */ /* 0x000fe20000000f00 */
[----:B------:R-:W4:Y:S01]  /*02f0*/  LDG.E R17, desc[UR18][R2.64+-0x8] ;  /* 0xfffff81202117981 */ /* 0x000f22000c1e1900 */
[----:B------:R-:W-:-:S03]  /*0300*/  IMAD.WIDE R24, R14, R25, UR6 ;  /* 0x000000060e187e25 */ /* 0x000fc6000f8e0219 */
[----:B------:R0:W3:Y:S01]  /*0310*/  LDG.E R20, desc[UR18][R8.64] ;  /* 0x0000001208147981 */ /* 0x0000e2000c1e1900 */
[----:B------:R-:W-:-:S03]  /*0320*/  IMAD.WIDE R10, R14, R11, UR8 ;  /* 0x000000080e0a7e25 */ /* 0x000fc6000f8e020b */
[----:B------:R-:W4:Y:S01]  /*0330*/  LDG.E R18, desc[UR18][R24.64] ;  /* 0x0000001218127981 */ /* 0x000f22000c1e1900 */
[----:B------:R-:W-:-:S04]  /*0340*/  IMAD.WIDE R4, R14, R5, UR10 ;  /* 0x0000000a0e047e25 */ /* 0x000fc8000f8e0205 */
[----:B------:R-:W-:Y:S01]  /*0350*/  HFMA2 R27, -RZ, RZ, 0, 2.384185791015625e-07 ;  /* 0x00000004ff1b7431 */ /* 0x000fe200000001ff */
[----:B------:R1:W5:Y:S01]  /*0360*/  LDG.E R16, desc[UR18][R10.64] ;  /* 0x000000120a107981 */ /* 0x000362000c1e1900 */
[C---:B------:R-:W-:Y:S01]  /*0370*/  IMAD.WIDE R6, R14.reuse, R7, UR12 ;  /* 0x0000000c0e067e25 */ /* 0x040fe2000f8e0207 */
[----:B0-----:R-:W-:Y:S02]  /*0380*/  MOV R9, 0x4 ;  /* 0x0000000400097802 */ /* 0x001fe40000000f00 */
[----:B------:R-:W5:Y:S04]  /*0390*/  LDG.E R15, desc[UR18][R2.64+-0x4] ;  /* 0xfffffc12020f7981 */ /* 0x000f68000c1e1900 */
[----:B------:R0:W5:Y:S01]  /*03a0*/  LDG.E R4, desc[UR18][R4.64] ;  /* 0x0000001204047981 */ /* 0x000162000c1e1900 */
[----:B------:R-:W-:-:S03]  /*03b0*/  IMAD.WIDE R8, R14, R9, UR14 ;  /* 0x0000000e0e087e25 */ /* 0x000fc6000f8e0209 */
[----:B------:R-:W5:Y:S01]  /*03c0*/  LDG.E R23, desc[UR18][R2.64] ;  /* 0x0000001202177981 */ /* 0x000f62000c1e1900 */
[----:B-1----:R-:W-:-:S03]  /*03d0*/  IMAD.WIDE R10, R14, R27, UR16 ;  /* 0x000000100e0a7e25 */ /* 0x002fc6000f8e021b */
[----:B------:R-:W5:Y:S04]  /*03e0*/  LDG.E R7, desc[UR18][R6.64] ;  /* 0x0000001206077981 */ /* 0x000f68000c1e1900 */
[----:B------:R-:W5:Y:S04]  /*03f0*/  LDG.E R24, desc[UR18][R2.64+0x4] ;  /* 0x0000041202187981 */ /* 0x000f68000c1e1900 */
[----:B------:R-:W5:Y:S04]  /*0400*/  LDG.E R8, desc[UR18][R8.64] ;  /* 0x0000001208087981 */ /* 0x000f68000c1e1900 */
[----:B------:R-:W5:Y:S04]  /*0410*/  LDG.E R25, desc[UR18][R2.64+0x8] ;  /* 0x0000081202197981 */ /* 0x000f68000c1e1900 */
[----:B------:R-:W5:Y:S04]  /*0420*/  LDG.E R10, desc[UR18][R10.64] ;  /* 0x000000120a0a7981 */ /* 0x000f68000c1e1900 */
[----:B------:R1:W5:Y:S01]  /*0430*/  LDG.E R27, desc[UR18][R2.64+0xc] ;  /* 0x00000c12021b7981 */ /* 0x000362000c1e1900 */
[----:B------:R-:W-:-:S04]  /*0440*/  UIADD3 UR5, UPT, UPT, UR5, 0x8, URZ ;  /* 0x0000000805057890 */ /* 0x000fc8000fffe0ff */
[----:B------:R-:W-:Y:S01]  /*0450*/  UISETP.NE.AND UP0, UPT, UR5, URZ, UPT ;  /* 0x000000ff0500728c */ /* 0x000fe2000bf05270 */
[----:B0-----:R-:W-:Y:S02]  /*0460*/  MOV R5, UR20 ;  /* 0x0000001400057c02 */ /* 0x001fe40008000f00 */
[----:B-1----:R-:W-:-:S03]  /*0470*/  IADD3 R2, P0, PT, R2, 0x20, RZ ;  /* 0x0000002002027810 */ /* 0x002fc60007f1e0ff */
[----:B------:R-:W-:Y:S01]  /*0480*/  IMAD R14, R5, 0x8, R14 ;  /* 0x00000008050e7824 */ /* 0x000fe200078e020e */
[----:B------:R-:W-:Y:S01]  /*0490*/  IADD3.X R3, PT, PT, RZ, R3, RZ, P0, !PT ;  /* 0x00000003ff037210 */ /* 0x000fe200007fe4ff */
[----:B--2---:R-:W-:-:S04]  /*04a0*/  IMAD R21, R21, R22, R12 ;  /* 0x0000001615157224 */ /* 0x004fc800078e020c */
[----:B---3--:R-:W-:-:S04]  /*04b0*/  IMAD R19, R19, R20, R21 ;  /* 0x0000001413137224 */ /* 0x008fc800078e0215 */
[----:B----4-:R-:W-:-:S04]  /*04c0*/  IMAD R17, R17, R18, R19 ;  /* 0x0000001211117224 */ /* 0x010fc800078e0213 */
[----:B-----5:R-:W-:-:S04]  /*04d0*/  IMAD R15, R15, R16, R17 ;  /* 0x000000100f0f7224 */ /* 0x020fc800078e0211 */
[----:B------:R-:W-:-:S04]  /*04e0*/  IMAD R4, R23, R4, R15 ;  /* 0x0000000417047224 */ /* 0x000fc800078e020f */
[----:B------:R-:W-:-:S04]  /*04f0*/  IMAD R4, R24, R7, R4 ;  /* 0x0000000718047224 */ /* 0x000fc800078e0204 */
[----:B------:R-:W-:-:S04]  /*0500*/  IMAD R4, R25, R8, R4 ;  /* 0x0000000819047224 */ /* 0x000fc800078e0204 */
[----:B------:R-:W-:Y:S01]  /*0510*/  IMAD R12, R27, R10, R4 ;  /* 0x0000000a1b0c7224 */ /* 0x000fe200078e0204 */
[----:B------:R-:W-:Y:S06]  /*0520*/  BRA.U UP0, `(.L_x_7) ;  /* 0xfffffffd003c7547 */ /* 0x000fec000b83ffff */
.L_x_6:
[----:B------:R-:W-:-:S04]  /*0530*/  ULOP3.LUT UR6, UR20, 0x7, URZ, 0xc0, !UPT ;  /* 0x0000000714067892 */ /* 0x000fc8000f8ec0ff */
[----:B------:R-:W-:-:S09]  /*0540*/  UISETP.NE.AND UP0, UPT, UR6, URZ, UPT ;  /* 0x000000ff0600728c */ /* 0x000fd2000bf05270 */
[----:B------:R-:W-:Y:S05]  /*0550*/  BRA.U !UP0, `(.L_x_8) ;  /* 0x0000000508407547 */ /* 0x000fea000b800000 */
[----:B------:R-:W-:Y:S02]  /*0560*/  UISETP.GE.U32.AND UP0, UPT, UR6, 0x4, UPT ;  /* 0x000000040600788c */ /* 0x000fe4000bf06070 */
[----:B------:R-:W-:-:S04]  /*0570*/  ULOP3.LUT UR5, UR20, 0x3, URZ, 0xc0, !UPT ;  /* 0x0000000314057892 */ /* 0x000fc8000f8ec0ff */
[----:B------:R-:W-:-:S03]  /*0580*/  UISETP.NE.AND UP1, UPT, UR5, URZ, UPT ;  /* 0x000000ff0500728c */ /* 0x000fc6000bf25270 */
[----:B------:R-:W-:Y:S08]  /*0590*/  BRA.U !UP0, `(.L_x_9) ;  /* 0x00000001087c7547 */ /* 0x000ff0000b800000 */
[----:B------:R-:W1:Y:S01]  /*05a0*/  LDC.64 R6, c[0x0][0x390] ;  /* 0x0000e400ff067b82 */ /* 0x000e620000000a00 */
[----:B------:R-:W2:Y:S01]  /*05b0*/  LDCU.64 UR6, c[0x0][0x388] ;  /* 0x00007100ff0677ac */ /* 0x000ea20008000a00 */
[----:B------:R-:W-:Y:S02]  /*05c0*/  MOV R9, UR4 ;  /* 0x0000000400097c02 */ /* 0x000fe40008000f00 */
[C---:B------:R-:W-:Y:S02]  /*05d0*/  IADD3 R3, PT, PT, R13.reuse, UR4, RZ ;  /* 0x000000040d037c10 */ /* 0x040fe4000fffe0ff */
[----:B------:R-:W-:Y:S01]  /*05e0*/  IADD3 R10, P0, PT, R13, UR4, RZ ;  /* 0x000000040d0a7c10 */ /* 0x000fe2000ff1e0ff */
[----:B------:R-:W-:Y:S01]  /*05f0*/  IMAD R9, R9, UR20, R0 ;  /* 0x0000001409097c24 */ /* 0x000fe2000f8e0200 */
[----:B------:R-:W3:Y:S01]  /*0600*/  LDC.64 R4, c[0x0][0x388] ;  /* 0x0000e200ff047b82 */ /* 0x000ee20000000a00 */
[----:B------:R-:W-:Y:S02]  /*0610*/  MOV R11, UR20 ;  /* 0x00000014000b7c02 */ /* 0x000fe40008000f00 */
[----:B------:R-:W-:Y:S01]  /*0620*/  MOV R15, UR20 ;  /* 0x00000014000f7c02 */ /* 0x000fe20008000f00 */
[----:B-1----:R-:W-:Y:S01]  /*0630*/  IMAD.WIDE R6, R9, 0x4, R6 ;  /* 0x0000000409067825 */ /* 0x002fe200078e0206 */
[----:B------:R-:W-:-:S05]  /*0640*/  MOV R9, UR20 ;  /* 0x0000001400097c02 */ /* 0x000fca0008000f00 */
[----:B------:R-:W-:Y:S02]  /*0650*/  IMAD.WIDE R8, R9, 0x4, R6 ;  /* 0x0000000409087825 */ /* 0x000fe400078e0206 */
[----:B0-----:R-:W4:Y:S02]  /*0660*/  LDG.E R6, desc[UR18][R6.64] ;  /* 0x0000001206067981 */ /* 0x001f24000c1e1900 */
[----:B---3--:R-:W-:Y:S01]  /*0670*/  IMAD.WIDE.U32 R4, R3, 0x4, R4 ;  /* 0x0000000403047825 */ /* 0x008fe200078e0004 */
[----:B------:R-:W-:Y:S01]  /*0680*/  IADD3.X R3, PT, PT, RZ, RZ, RZ, P0, !PT ;  /* 0x000000ffff037210 */ /* 0x000fe200007fe4ff */
[----:B------:R-:W3:Y:S01]  /*0690*/  LDG.E R17, desc[UR18][R8.64] ;  /* 0x0000001208117981 */ /* 0x000ee2000c1e1900 */
[----:B--2---:R-:W-:-:S03]  /*06a0*/  LEA R2, P0, R10, UR6, 0x2 ;  /* 0x000000060a027c11 */ /* 0x004fc6000f8010ff */
[----:B------:R-:W4:Y:S01]  /*06b0*/  LDG.E R5, desc[UR18][R4.64] ;  /* 0x0000001204057981 */ /* 0x000f22000c1e1900 */
[----:B------:R-:W-:Y:S01]  /*06c0*/  LEA.HI.X R3, R10, UR7, R3, 0x2, P0 ;  /* 0x000000070a037c11 */ /* 0x000fe200080f1403 */
[----:B------:R-:W-:-:S04]  /*06d0*/  IMAD.WIDE R10, R11, 0x4, R8 ;  /* 0x000000040b0a7825 */ /* 0x000fc800078e0208 */
[----:B------:R-:W3:Y:S01]  /*06e0*/  LDG.E R16, desc[UR18][R2.64+0x4] ;  /* 0x0000041202107981 */ /* 0x000ee2000c1e1900 */
[----:B------:R-:W-:-:S03]  /*06f0*/  IMAD.WIDE R14, R15, 0x4, R10 ;  /* 0x000000040f0e7825 */ /* 0x000fc600078e020a */
[----:B------:R-:W2:Y:S04]  /*0700*/  LDG.E R19, desc[UR18][R10.64] ;  /* 0x000000120a137981 */ /* 0x000ea8000c1e1900 */
[----:B------:R-:W2:Y:S04]  /*0710*/  LDG.E R18, desc[UR18][R2.64+0x8] ;  /* 0x0000081202127981 */ /* 0x000ea8000c1e1900 */
[----:B------:R-:W5:Y:S04]  /*0720*/  LDG.E R20, desc[UR18][R2.64+0xc] ;  /* 0x00000c1202147981 */ /* 0x000f68000c1e1900 */
[----:B------:R-:W5:Y:S01]  /*0730*/  LDG.E R14, desc[UR18][R14.64] ;  /* 0x000000120e0e7981 */ /* 0x000f62000c1e1900 */
[----:B------:R-:W-:Y:S01]  /*0740*/  UIADD3 UR4, UPT, UPT, UR4, 0x4, URZ ;  /* 0x0000000404047890 */ /* 0x000fe2000fffe0ff */
[----:B----4-:R-:W-:-:S04]  /*0750*/  IMAD R5, R5, R6, R12 ;  /* 0x0000000605057224 */ /* 0x010fc800078e020c */
[----:B---3--:R-:W-:-:S04]  /*0760*/  IMAD R5, R16, R17, R5 ;  /* 0x0000001110057224 */ /* 0x008fc800078e0205 */
[----:B--2---:R-:W-:-:S04]  /*0770*/  IMAD R5, R18, R19, R5 ;  /* 0x0000001312057224 */ /* 0x004fc800078e0205 */
[----:B-----5:R-:W-:-:S07]  /*0780*/  IMAD R12, R20, R14, R5 ;  /* 0x0000000e140c7224 */ /* 0x020fce00078e0205 */
.L_x_9:
[----:B------:R-:W-:Y:S05]  /*0790*/  BRA.U !UP1, `(.L_x_8) ;  /* 0x0000000109b07547 */ /* 0x000fea000b800000 */
[----:B------:R-:W-:Y:S01]  /*07a0*/  UISETP.NE.AND UP0, UPT, UR5, 0x1, UPT ;  /* 0x000000010500788c */ /* 0x000fe2000bf05270 */
[----:B------:R-:W-:Y:S01]  /*07b0*/  MOV R7, UR4 ;  /* 0x0000000400077c02 */ /* 0x000fe20008000f00 */
[----:B------:R-:W-:Y:S02]  /*07c0*/  ULOP3.LUT UR5, UR20, 0x1, URZ, 0xc0, !UPT ;  /* 0x0000000114057892 */ /* 0x000fe4000f8ec0ff */
[----:B------:R-:W-:Y:S02]  /*07d0*/  IMAD.U32 R15, RZ, RZ, UR20 ;  /* 0x00000014ff0f7e24 */ /* 0x000fe4000f8e00ff */
[----:B------:R-:W-:Y:S01]  /*07e0*/  UISETP.NE.U32.AND UP1, UPT, UR5, 0x1, UPT ;  /* 0x000000010500788c */ /* 0x000fe2000bf25070 */
[----:B------:R-:W-:-:S04]  /*07f0*/  PLOP3.LUT P1, PT, PT, PT, UP0, 0x80, 0x8 ;  /* 0x000000000008781c */ /* 0x000fc80003f2f008 */
[----:B------:R-:W1:Y:S01]  /*0800*/  @UP0 LDCU.64 UR6, c[0x0][0x388] ;  /* 0x00007100ff0607ac */ /* 0x000e620008000a00 */
[----:B------:R-:W-:Y:S01]  /*0810*/  PLOP3.LUT P0, PT, PT, PT, UP1, 0x80, 0x8 ;  /* 0x000000000008781c */ /* 0x000fe20003f0f018 */
[----:B------:R-:W2:Y:S01]  /*0820*/  @UP0 LDCU.64 UR8, c[0x0][0x390] ;  /* 0x00007200ff0807ac */ /* 0x000ea20008000a00 */
[----:B------:R-:W3:Y:S06]  /*0830*/  @UP0 LDCU.64 UR10, c[0x0][0x388] ;  /* 0x00007100ff0a07ac */ /* 0x000eec0008000a00 */
[C---:B------:R-:W-:Y:S01]  /*0840*/  @P1 VIADD R3, R13.reuse, UR4 ;  /* 0x000000040d031c36 */ /* 0x040fe20008000000 */
[----:B------:R-:W-:Y:S01]  /*0850*/  @P1 IADD3 R6, P2, PT, R13, UR4, RZ ;  /* 0x000000040d061c10 */ /* 0x000fe2000ff5e0ff */
[----:B------:R-:W4:Y:S01]  /*0860*/  @!UP1 LDCU.64 UR12, c[0x0][0x388] ;  /* 0x00007100ff0c97ac */ /* 0x000f220008000a00 */
[----:B------:R-:W-:Y:S01]  /*0870*/  @UP0 UIADD3 UR4, UPT, UPT, UR4, 0x2, URZ ;  /* 0x0000000204040890 */ /* 0x000fe2000fffe0ff */
[----:B-1----:R-:W-:-:S02]  /*0880*/  MOV R10, UR6 ;  /* 0x00000006000a7c02 */ /* 0x002fc40008000f00 */
[----:B------:R-:W-:Y:S01]  /*0890*/  MOV R11, UR7 ;  /* 0x00000007000b7c02 */ /* 0x000fe20008000f00 */
[----:B------:R-:W1:Y:S01]  /*08a0*/  @!UP1 LDCU.64 UR6, c[0x0][0x390] ;  /* 0x00007200ff0697ac */ /* 0x000e620008000a00 */
[----:B--2---:R-:W-:Y:S02]  /*08b0*/  MOV R4, UR8 ;  /* 0x0000000800047c02 */ /* 0x004fe40008000f00 */
[----:B------:R-:W-:Y:S01]  /*08c0*/  MOV R5, UR9 ;  /* 0x0000000900057c02 */ /* 0x000fe20008000f00 */
[----:B------:R-:W-:-:S04]  /*08d0*/  @P1 IMAD.WIDE.U32 R10, R3, 0x4, R10 ;  /* 0x00000004030a1825 */ /* 0x000fc800078e000a */
[----:B------:R-:W-:Y:S01]  /*08e0*/  @P1 IMAD R3, R7, UR20, R0 ;  /* 0x0000001407031c24 */ /* 0x000fe2000f8e0200 */
[----:B------:R-:W-:Y:S01]  /*08f0*/  @P1 IADD3.X R7, PT, PT, RZ, RZ, RZ, P2, !PT ;  /* 0x000000ffff071210 */ /* 0x000fe200017fe4ff */
[----:B0-----:R-:W2:Y:S01]  /*0900*/  @P1 LDG.E R11, desc[UR18][R10.64] ;  /* 0x000000120a0b1981 */ /* 0x001ea2000c1e1900 */
[C---:B---3--:R-:W-:Y:S01]  /*0910*/  @P1 LEA R2, P2, R6.reuse, UR10, 0x2 ;  /* 0x0000000a06021c11 */ /* 0x048fe2000f8410ff */
[----:B------:R-:W-:Y:S01]  /*0920*/  @P1 IMAD.WIDE R4, R3, 0x4, R4 ;  /* 0x0000000403041825 */ /* 0x000fe200078e0204 */
[----:B------:R-:W-:Y:S02]  /*0930*/  MOV R19, UR4 ;  /* 0x0000000400137c02 */ /* 0x000fe40008000f00 */
[----:B------:R-:W-:Y:S02]  /*0940*/  @P1 LEA.HI.X R3, R6, UR11, R7, 0x2, P2 ;  /* 0x0000000b06031c11 */ /* 0x000fe400090f1407 */
[----:B----4-:R-:W-:Y:S01]  /*0950*/  MOV R6, UR12 ;  /* 0x0000000c00067c02 */ /* 0x010fe20008000f00 */
[----:B------:R-:W-:Y:S01]  /*0960*/  @P1 IMAD.WIDE R14, R15, 0x4, R4 ;  /* 0x000000040f0e1825 */ /* 0x000fe200078e0204 */
[----:B------:R-:W-:Y:S01]  /*0970*/  MOV R7, UR13 ;  /* 0x0000000d00077c02 */ /* 0x000fe20008000f00 */
[----:B------:R-:W2:Y:S01]  /*0980*/  @P1 LDG.E R4, desc[UR18][R4.64] ;  /* 0x0000001204041981 */ /* 0x000ea2000c1e1900 */
[----:B------:R-:W-:Y:S01]  /*0990*/  @!P0 IADD3 R17, PT, PT, R13, UR4, RZ ;  /* 0x000000040d118c10 */ /* 0x000fe2000fffe0ff */
[----:B------:R-:W-:Y:S01]  /*09a0*/  @!P0 IMAD R19, R19, UR20, R0 ;  /* 0x0000001413138c24 */ /* 0x000fe2000f8e0200 */
[----:B-1----:R-:W-:Y:S01]  /*09b0*/  MOV R8, UR6 ;  /* 0x0000000600087c02 */ /* 0x002fe20008000f00 */
[----:B------:R-:W3:Y:S01]  /*09c0*/  @P1 LDG.E R14, desc[UR18][R14.64] ;  /* 0x000000120e0e1981 */ /* 0x000ee2000c1e1900 */
[----:B------:R-:W-:Y:S01]  /*09d0*/  MOV R9, UR7 ;  /* 0x0000000700097c02 */ /* 0x000fe20008000f00 */
[----:B------:R-:W-:-:S02]  /*09e0*/  @!P0 IMAD.WIDE.U32 R6, R17, 0x4, R6 ;  /* 0x0000000411068825 */ /* 0x000fc400078e0006 */
[----:B------:R-:W3:Y:S02]  /*09f0*/  @P1 LDG.E R2, desc[UR18][R2.64+0x4] ;  /* 0x0000041202021981 */ /* 0x000ee4000c1e1900 */
[----:B------:R-:W-:Y:S02]  /*0a00*/  @!P0 IMAD.WIDE R8, R19, 0x4, R8 ;  /* 0x0000000413088825 */ /* 0x000fe400078e0208 */
[----:B------:R-:W4:Y:S04]  /*0a10*/  @!P0 LDG.E R7, desc[UR18][R6.64] ;  /* 0x0000001206078981 */ /* 0x000f28000c1e1900 */
[----:B------:R-:W4:Y:S01]  /*0a20*/  @!P0 LDG.E R8, desc[UR18][R8.64] ;  /* 0x0000001208088981 */ /* 0x000f22000c1e1900 */
[----:B--2---:R-:W-:-:S04]  /*0a30*/  @P1 IMAD R11, R11, R4, R12 ;  /* 0x000000040b0b1224 */ /* 0x004fc800078e020c */
[----:B---3--:R-:W-:-:S04]  /*0a40*/  @P1 IMAD R12, R2, R14, R11 ;  /* 0x0000000e020c1224 */ /* 0x008fc800078e020b */
[----:B----4-:R-:W-:-:S07]  /*0a50*/  @!P0 IMAD R12, R7, R8, R12 ;  /* 0x00000008070c8224 */ /* 0x010fce00078e020c */
.L_x_8:
[----:B------:R-:W1:Y:S01]  /*0a60*/  LDC.64 R2, c[0x0][0x380] ;  /* 0x0000e000ff027b82 */ /* 0x000e620000000a00 */
[----:B------:R-:W-:-:S05]  /*0a70*/  IADD3 R13, PT, PT, R0, R13, RZ ;  /* 0x0000000d000d7210 */ /* 0x000fca0007ffe0ff */
[----:B-1----:R-:W-:-:S05]  /*0a80*/  IMAD.WIDE R2, R13, 0x4, R2 ;  /* 0x000000040d027825 */ /* 0x002fca00078e0202 */
[----:B0-----:R-:W-:Y:S01]  /*0a90*/  STG.E desc[UR18][R2.64], R12 ;  /* 0x0000000c02007986 */ /* 0x001fe2000c101912 */
[----:B------:R-:W-:Y:S05]  /*0aa0*/  EXIT ;  /* 0x000000000000794d */ /* 0x000fea0003800000 */
.L_x_10:
        /* <DEDUP_REMOVED lines=13> */
.L_x_13:


//--------------------- .nv.shared._Z17MatrixMulTiledModPiS_S_i --------------------------
	.section	.nv.shared._Z17MatrixMulTiledModPiS_S_i,"aw",@nobits
	.sectionflags	@""
	.align	4
.nv.shared._Z17MatrixMulTiledModPiS_S_i:
	.zero		13312


//--------------------- .nv.shared.reserved.0     --------------------------
	.section	.nv.shared.reserved.0,"aw",@nobits
	.weak		__nv_reservedSMEM_offset_0_alias
	.size		__nv_reservedSMEM_offset_0_alias, 0, 64
	.other		__nv_reservedSMEM_offset_0_alias,@"STO_CUDA_RESERVED_SHARED STV_DEFAULT"
__nv_reservedSMEM_offset_0_alias:
	.zero		0
	.zero		64


//--------------------- .nv.shared._Z14MatrixMulTiledPiS_S_i --------------------------
	.section	.nv.shared._Z14MatrixMulTiledPiS_S_i,"aw",@nobits
	.sectionflags	@""
	.align	4
.nv.shared._Z14MatrixMulTiledPiS_S_i:
	.zero		9216


//--------------------- .nv.constant0._Z17MatrixMulTiledModPiS_S_i --------------------------
	.section	.nv.constant0._Z17MatrixMulTiledModPiS_S_i,"a",@progbits
	.sectionflags	@""
	.align	4
.nv.constant0._Z17MatrixMulTiledModPiS_S_i:
	.zero		924


//--------------------- .nv.constant0._Z14MatrixMulTiledPiS_S_i --------------------------
	.section	.nv.constant0._Z14MatrixMulTiledPiS_S_i,"a",@progbits
	.sectionflags	@""
	.align	4
.nv.constant0._Z14MatrixMulTiledPiS_S_i:
	.zero		924


//--------------------- .nv.constant0._Z11matrixMultiPiS_S_i --------------------------
	.section	.nv.constant0._Z11matrixMultiPiS_S_i,"a",@progbits
	.sectionflags	@""
	.align	4
.nv.constant0._Z11matrixMultiPiS_S_i:
	.zero		924


//--------------------- SYMBOLS --------------------------

	.type		.nv.reservedSmem.offset0,@object
	.size		.nv.reservedSmem.offset0,0x4
	.type		.nv.reservedSmem.cap,@object
	.size		.nv.reservedSmem.cap,0x4
